	.target	sm_90a

	.elftype	@"ET_EXEC"


//--------------------- .note.nv.tkinfo           --------------------------
	.section	.note.nv.tkinfo,"",@"SHT_NOTE"
	.sectionflags	@"SHF_NOTE_NV_TKINFO"
	.tkinfo
        /*0018*/ 	.word	0x00000002
        /*0030*/ 	.string	""
        /*0030*/ 	.string	"ptxas"
        /*0030*/ 	.string	"Cuda compilation tools, release 13.0, V13.0.88"
        /*0030*/ 	.string	"Build cuda_13.0.r13.0/compiler.36424714_0"
        /*0030*/ 	.string	"-arch sm_90a -m 64 "



//--------------------- .note.nv.cuinfo           --------------------------
	.section	.note.nv.cuinfo,"",@"SHT_NOTE"
	.sectionflags	@"SHF_NOTE_NV_CUINFO"
        /*0018*/ 	.short	0x0002
        /*001a*/ 	.short	0x005a
        /*001c*/ 	.short	0x0082
	.zero		2


//--------------------- .nv.info                  --------------------------
	.section	.nv.info,"",@"SHT_CUDA_INFO"
	.align	4


	//----- nvinfo : EIATTR_REGCOUNT
	.align		4
        /*0000*/ 	.byte	0x04, 0x2f
        /*0002*/ 	.short	(.L_15 - .L_14)
	.align		4
.L_14:
        /*0004*/ 	.word	index@(_ZN7cutlass13device_kernelINS_4gemm6kernel13GemmUniversalIN4cute5tupleIJiiiiEEENS1_10collective13CollectiveMmaINS1_34MainloopSm90TmaGmmaWarpSpecializedILi100ENS5_IJNS4_1CILi2EEENSA_ILi1EEESC_EEENS1_32KernelTmaWarpSpecializedPingpongEEENS5_IJNSA_ILi64EEENSA_ILi8EEENSA_ILi16EEEEEENS_6half_tENS5_IJlSC_lEEESK_SL_NS4_8TiledMMAINS4_8MMA_AtomIJNS4_4SM904GMMA24MMA_64x8x16_F32F16F16_SSILNSP_5MajorE0ELSR_0ELNSP_7ScaleInE1ELSS_1EEEEEENS4_6LayoutINS5_IJSC_SC_SC_EEENS5_IJNSA_ILi0EEESX_SX_EEEEENS5_IJNS4_10UnderscoreES10_S10_EEEEENS4_13SM90_TMA_LOADENS4_14ComposedLayoutINS4_7SwizzleILi1ELi4ELi3EEENS4_18smem_ptr_flag_bitsILi16EEENSV_INS5_IJSH_SI_EEENS5_IJSI_SC_EEEEEEEvNS4_8identityENS4_23SM90_TMA_LOAD_MULTICASTES1C_vS1D_EENS_8epilogue10collective6detail29Sm90TmaWarpSpecializedAdapterINS1H_15DefaultEpilogueISK_SL_SL_NS1G_6thread17LinearCombinationISK_Li1EffLNS1L_9ScaleType4KindE0ELNS_15FloatRoundStyleE2ESK_EENS1_15EpilogueDefaultEEEEEvvEEEEvNT_6ParamsE)
        /*0008*/ 	.word	0x000000a8


	//----- nvinfo : EIATTR_FRAME_SIZE
	.align		4
.L_15:
        /*000c*/ 	.byte	0x04, 0x11
        /*000e*/ 	.short	(.L_17 - .L_16)
	.align		4
.L_16:
        /*0010*/ 	.word	index@(_ZN7cutlass13device_kernelINS_4gemm6kernel13GemmUniversalIN4cute5tupleIJiiiiEEENS1_10collective13CollectiveMmaINS1_34MainloopSm90TmaGmmaWarpSpecializedILi100ENS5_IJNS4_1CILi2EEENSA_ILi1EEESC_EEENS1_32KernelTmaWarpSpecializedPingpongEEENS5_IJNSA_ILi64EEENSA_ILi8EEENSA_ILi16EEEEEENS_6half_tENS5_IJlSC_lEEESK_SL_NS4_8TiledMMAINS4_8MMA_AtomIJNS4_4SM904GMMA24MMA_64x8x16_F32F16F16_SSILNSP_5MajorE0ELSR_0ELNSP_7ScaleInE1ELSS_1EEEEEENS4_6LayoutINS5_IJSC_SC_SC_EEENS5_IJNSA_ILi0EEESX_SX_EEEEENS5_IJNS4_10UnderscoreES10_S10_EEEEENS4_13SM90_TMA_LOADENS4_14ComposedLayoutINS4_7SwizzleILi1ELi4ELi3EEENS4_18smem_ptr_flag_bitsILi16EEENSV_INS5_IJSH_SI_EEENS5_IJSI_SC_EEEEEEEvNS4_8identityENS4_23SM90_TMA_LOAD_MULTICASTES1C_vS1D_EENS_8epilogue10collective6detail29Sm90TmaWarpSpecializedAdapterINS1H_15DefaultEpilogueISK_SL_SL_NS1G_6thread17LinearCombinationISK_Li1EffLNS1L_9ScaleType4KindE0ELNS_15FloatRoundStyleE2ESK_EENS1_15EpilogueDefaultEEEEEvvEEEEvNT_6ParamsE)
        /*0014*/ 	.word	0x00000000


	//----- nvinfo : EIATTR_MIN_STACK_SIZE
	.align		4
.L_17:
        /*0018*/ 	.byte	0x04, 0x12
        /*001a*/ 	.short	(.L_19 - .L_18)
	.align		4
.L_18:
        /*001c*/ 	.word	index@(_ZN7cutlass13device_kernelINS_4gemm6kernel13GemmUniversalIN4cute5tupleIJiiiiEEENS1_10collective13CollectiveMmaINS1_34MainloopSm90TmaGmmaWarpSpecializedILi100ENS5_IJNS4_1CILi2EEENSA_ILi1EEESC_EEENS1_32KernelTmaWarpSpecializedPingpongEEENS5_IJNSA_ILi64EEENSA_ILi8EEENSA_ILi16EEEEEENS_6half_tENS5_IJlSC_lEEESK_SL_NS4_8TiledMMAINS4_8MMA_AtomIJNS4_4SM904GMMA24MMA_64x8x16_F32F16F16_SSILNSP_5MajorE0ELSR_0ELNSP_7ScaleInE1ELSS_1EEEEEENS4_6LayoutINS5_IJSC_SC_SC_EEENS5_IJNSA_ILi0EEESX_SX_EEEEENS5_IJNS4_10UnderscoreES10_S10_EEEEENS4_13SM90_TMA_LOADENS4_14ComposedLayoutINS4_7SwizzleILi1ELi4ELi3EEENS4_18smem_ptr_flag_bitsILi16EEENSV_INS5_IJSH_SI_EEENS5_IJSI_SC_EEEEEEEvNS4_8identityENS4_23SM90_TMA_LOAD_MULTICASTES1C_vS1D_EENS_8epilogue10collective6detail29Sm90TmaWarpSpecializedAdapterINS1H_15DefaultEpilogueISK_SL_SL_NS1G_6thread17LinearCombinationISK_Li1EffLNS1L_9ScaleType4KindE0ELNS_15FloatRoundStyleE2ESK_EENS1_15EpilogueDefaultEEEEEvvEEEEvNT_6ParamsE)
        /*0020*/ 	.word	0x00000000
.L_19:


//--------------------- .nv.compat                --------------------------
	.section	.nv.compat,"",@"SHT_CUDA_COMPAT_INFO"
	.align	4
        /*0000*/ 	.byte	0x02, 0x09, 0x01, 0x00, 0x02, 0x02, 0x04, 0x00, 0x02, 0x05, 0x05, 0x00, 0x03, 0x07, 0x01, 0x01
        /*0010*/ 	.byte	0x02, 0x03, 0x01, 0x00, 0x02, 0x06, 0x01, 0x00, 0x04, 0x0b, 0x08, 0x00, 0x00, 0x00, 0x00, 0x00
        /*0020*/ 	.byte	0x00, 0x00, 0x00, 0x00


//--------------------- .nv.info._ZN7cutlass13device_kernelINS_4gemm6kernel13GemmUniversalIN4cute5tupleIJiiiiEEENS1_10collective13CollectiveMmaINS1_34MainloopSm90TmaGmmaWarpSpecializedILi100ENS5_IJNS4_1CILi2EEENSA_ILi1EEESC_EEENS1_32KernelTmaWarpSpecializedPingpongEEENS5_IJNSA_ILi64EEENSA_ILi8EEENSA_ILi16EEEEEENS_6half_tENS5_IJlSC_lEEESK_SL_NS4_8TiledMMAINS4_8MMA_AtomIJNS4_4SM904GMMA24MMA_64x8x16_F32F16F16_SSILNSP_5MajorE0ELSR_0ELNSP_7ScaleInE1ELSS_1EEEEEENS4_6LayoutINS5_IJSC_SC_SC_EEENS5_IJNSA_ILi0EEESX_SX_EEEEENS5_IJNS4_10UnderscoreES10_S10_EEEEENS4_13SM90_TMA_LOADENS4_14ComposedLayoutINS4_7SwizzleILi1ELi4ELi3EEENS4_18smem_ptr_flag_bitsILi16EEENSV_INS5_IJSH_SI_EEENS5_IJSI_SC_EEEEEEEvNS4_8identityENS4_23SM90_TMA_LOAD_MULTICASTES1C_vS1D_EENS_8epilogue10collective6detail29Sm90TmaWarpSpecializedAdapterINS1H_15DefaultEpilogueISK_SL_SL_NS1G_6thread17LinearCombinationISK_Li1EffLNS1L_9ScaleType4KindE0ELNS_15FloatRoundStyleE2ESK_EENS1_15EpilogueDefaultEEEEEvvEEEEvNT_6ParamsE --------------------------
	.section	.nv.info._ZN7cutlass13device_kernelINS_4gemm6kernel13GemmUniversalIN4cute5tupleIJiiiiEEENS1_10collective13CollectiveMmaINS1_34MainloopSm90TmaGmmaWarpSpecializedILi100ENS5_IJNS4_1CILi2EEENSA_ILi1EEESC_EEENS1_32KernelTmaWarpSpecializedPingpongEEENS5_IJNSA_ILi64EEENSA_ILi8EEENSA_ILi16EEEEEENS_6half_tENS5_IJlSC_lEEESK_SL_NS4_8TiledMMAINS4_8MMA_AtomIJNS4_4SM904GMMA24MMA_64x8x16_F32F16F16_SSILNSP_5MajorE0ELSR_0ELNSP_7ScaleInE1ELSS_1EEEEEENS4_6LayoutINS5_IJSC_SC_SC_EEENS5_IJNSA_ILi0EEESX_SX_EEEEENS5_IJNS4_10UnderscoreES10_S10_EEEEENS4_13SM90_TMA_LOADENS4_14ComposedLayoutINS4_7SwizzleILi1ELi4ELi3EEENS4_18smem_ptr_flag_bitsILi16EEENSV_INS5_IJSH_SI_EEENS5_IJSI_SC_EEEEEEEvNS4_8identityENS4_23SM90_TMA_LOAD_MULTICASTES1C_vS1D_EENS_8epilogue10collective6detail29Sm90TmaWarpSpecializedAdapterINS1H_15DefaultEpilogueISK_SL_SL_NS1G_6thread17LinearCombinationISK_Li1EffLNS1L_9ScaleType4KindE0ELNS_15FloatRoundStyleE2ESK_EENS1_15EpilogueDefaultEEEEEvvEEEEvNT_6ParamsE,"",@"SHT_CUDA_INFO"
	.sectionflags	@""
	.align	4


	//----- nvinfo : EIATTR_CUDA_API_VERSION
	.align		4
        /*0000*/ 	.byte	0x04, 0x37
        /*0002*/ 	.short	(.L_21 - .L_20)
.L_20:
        /*0004*/ 	.word	0x00000082


	//----- nvinfo : EIATTR_KPARAM_INFO
	.align		4
.L_21:
        /*0008*/ 	.byte	0x04, 0x17
        /*000a*/ 	.short	(.L_23 - .L_22)
.L_22:
        /*000c*/ 	.word	0x00000000
        /*0010*/ 	.short	0x0000
        /*0012*/ 	.short	0x0070
        /*0014*/ 	.byte	0x00, 0xf0, 0x01, 0x10


	//----- nvinfo : EIATTR_SPARSE_MMA_MASK
	.align		4
.L_23:
        /*0018*/ 	.byte	0x03, 0x50
        /*001a*/ 	.short	0x0000


	//----- nvinfo : EIATTR_MAXREG_COUNT
	.align		4
        /*001c*/ 	.byte	0x03, 0x1b
        /*001e*/ 	.short	0x00a8


	//----- nvinfo : EIATTR_NUM_BARRIERS
	.align		4
        /*0020*/ 	.byte	0x02, 0x4c
        /*0022*/ 	.byte	0x01
	.zero		1


	//----- nvinfo : EIATTR_EXTERNS
	.align		4
        /*0024*/ 	.byte	0x04, 0x0f
        /*0026*/ 	.short	(.L_25 - .L_24)


	//   ....[0]....
	.align		4
.L_24:
        /*0028*/ 	.word	index@(__assertfail)


	//----- nvinfo : EIATTR_MERCURY_ISA_VERSION
	.align		4
.L_25:
        /*002c*/ 	.byte	0x03, 0x5f
        /*002e*/ 	.short	0x0101


	//----- nvinfo : EIATTR_INT_WARP_WIDE_INSTR_OFFSETS
	.align		4
        /*0030*/ 	.byte	0x04, 0x31
        /*0032*/ 	.short	(.L_27 - .L_26)


	//   ....[0]....
.L_26:
        /*0034*/ 	.word	0x00001100


	//   ....[1]....
        /*0038*/ 	.word	0x00001120


	//   ....[2]....
        /*003c*/ 	.word	0x000011d0


	//   ....[3]....
        /*0040*/ 	.word	0x00001350


	//   ....[4]....
        /*0044*/ 	.word	0x00001360


	//   ....[5]....
        /*0048*/ 	.word	0x00001380


	//   ....[6]....
        /*004c*/ 	.word	0x000013a0


	//   ....[7]....
        /*0050*/ 	.word	0x00001410


	//   ....[8]....
        /*0054*/ 	.word	0x00002a50


	//----- nvinfo : EIATTR_COOP_GROUP_MASK_REGIDS
	.align		4
.L_27:
        /*0058*/ 	.byte	0x04, 0x29
        /*005a*/ 	.short	(.L_29 - .L_28)


	//   ....[0]....
.L_28:
        /*005c*/ 	.word	0xffffffff


	//   ....[1]....
        /*0060*/ 	.word	0xffffffff


	//   ....[2]....
        /*0064*/ 	.word	0xffffffff


	//   ....[3]....
        /*0068*/ 	.word	0xffffffff


	//   ....[4]....
        /*006c*/ 	.word	0xffffffff


	//   ....[5]....
        /*0070*/ 	.word	0xffffffff


	//   ....[6]....
        /*0074*/ 	.word	0xffffffff


	//----- nvinfo : EIATTR_COOP_GROUP_INSTR_OFFSETS
	.align		4
.L_29:
        /*0078*/ 	.byte	0x04, 0x28
        /*007a*/ 	.short	(.L_31 - .L_30)


	//   ....[0]....
.L_30:
        /*007c*/ 	.word	0x00000060


	//   ....[1]....
        /*0080*/ 	.word	0x00000070


	//   ....[2]....
        /*0084*/ 	.word	0x00000130


	//   ....[3]....
        /*0088*/ 	.word	0x00000f00


	//   ....[4]....
        /*008c*/ 	.word	0x00000f40


	//   ....[5]....
        /*0090*/ 	.word	0x00000fc0


	//   ....[6]....
        /*0094*/ 	.word	0x00001580


	//----- nvinfo : EIATTR_REG_RECONFIG
	.align		4
.L_31:
        /*0098*/ 	.byte	0x01, 0x54
	.zero		2


	//----- nvinfo : EIATTR_SYSCALL_OFFSETS
	.align		4
        /*009c*/ 	.byte	0x04, 0x46
        /*009e*/ 	.short	(.L_33 - .L_32)


	//   ....[0]....
.L_32:
        /*00a0*/ 	.word	0x00002560


	//----- nvinfo : EIATTR_MBARRIER_INSTR_OFFSETS
	.align		4
.L_33:
        /*00a4*/ 	.byte	0x04, 0x39
        /*00a6*/ 	.short	(.L_35 - .L_34)


	//   ....[0]....
.L_34:
        /*00a8*/ 	.word	0x00000250
        /*00ac*/ 	.word	0x000000ff
        /*00b0*/ 	.word	0x00000000
        /*00b4*/ 	.short	0x0100
        /*00b6*/ 	.byte	0x08
	.zero		1


	//   ....[1]....
        /*00b8*/ 	.word	0x00000260
        /*00bc*/ 	.word	0x000000ff
        /*00c0*/ 	.word	0x00000320
        /*00c4*/ 	.short	0x0100
        /*00c6*/ 	.byte	0x08
	.zero		1


	//   ....[2]....
        /*00c8*/ 	.word	0x00000270
        /*00cc*/ 	.word	0x000000ff
        /*00d0*/ 	.word	0x00000008
        /*00d4*/ 	.short	0x0100
        /*00d6*/ 	.byte	0x08
	.zero		1


	//   ....[3]....
        /*00d8*/ 	.word	0x00000280
        /*00dc*/ 	.word	0x000000ff
        /*00e0*/ 	.word	0x00000328
        /*00e4*/ 	.short	0x0100
        /*00e6*/ 	.byte	0x08
	.zero		1


	//   ....[4]....
        /*00e8*/ 	.word	0x00000290
        /*00ec*/ 	.word	0x000000ff
        /*00f0*/ 	.word	0x00000010
        /*00f4*/ 	.short	0x0100
        /*00f6*/ 	.byte	0x08
	.zero		1


	//   ....[5]....
        /*00f8*/ 	.word	0x000002a0
        /*00fc*/ 	.word	0x000000ff
        /*0100*/ 	.word	0x00000330
        /*0104*/ 	.short	0x0100
        /*0106*/ 	.byte	0x08
	.zero		1


	//   ....[6]....
        /*0108*/ 	.word	0x000002b0
        /*010c*/ 	.word	0x000000ff
        /*0110*/ 	.word	0x00000018
        /*0114*/ 	.short	0x0100
        /*0116*/ 	.byte	0x08
	.zero		1


	//   ....[7]....
        /*0118*/ 	.word	0x000002c0
        /*011c*/ 	.word	0x000000ff
        /*0120*/ 	.word	0x00000338
        /*0124*/ 	.short	0x0100
        /*0126*/ 	.byte	0x08
	.zero		1


	//   ....[8]....
        /*0128*/ 	.word	0x000002d0
        /*012c*/ 	.word	0x000000ff
        /*0130*/ 	.word	0x00000020
        /*0134*/ 	.short	0x0100
        /*0136*/ 	.byte	0x08
	.zero		1


	//   ....[9]....
        /*0138*/ 	.word	0x000002e0
        /*013c*/ 	.word	0x000000ff
        /*0140*/ 	.word	0x00000340
        /*0144*/ 	.short	0x0100
        /*0146*/ 	.byte	0x08
	.zero		1


	//   ....[10]....
        /*0148*/ 	.word	0x000002f0
        /*014c*/ 	.word	0x000000ff
        /*0150*/ 	.word	0x00000028
        /*0154*/ 	.short	0x0100
        /*0156*/ 	.byte	0x08
	.zero		1


	//   ....[11]....
        /*0158*/ 	.word	0x00000300
        /*015c*/ 	.word	0x000000ff
        /*0160*/ 	.word	0x00000348
        /*0164*/ 	.short	0x0100
        /*0166*/ 	.byte	0x08
	.zero		1


	//   ....[12]....
        /*0168*/ 	.word	0x00000310
        /*016c*/ 	.word	0x000000ff
        /*0170*/ 	.word	0x00000030
        /*0174*/ 	.short	0x0100
        /*0176*/ 	.byte	0x08
	.zero		1


	//   ....[13]....
        /*0178*/ 	.word	0x00000320
        /*017c*/ 	.word	0x000000ff
        /*0180*/ 	.word	0x00000350
        /*0184*/ 	.short	0x0100
        /*0186*/ 	.byte	0x08
	.zero		1


	//   ....[14]....
        /*0188*/ 	.word	0x00000330
        /*018c*/ 	.word	0x000000ff
        /*0190*/ 	.word	0x00000038
        /*0194*/ 	.short	0x0100
        /*0196*/ 	.byte	0x08
	.zero		1


	//   ....[15]....
        /*0198*/ 	.word	0x00000340
        /*019c*/ 	.word	0x000000ff
        /*01a0*/ 	.word	0x00000358
        /*01a4*/ 	.short	0x0100
        /*01a6*/ 	.byte	0x08
	.zero		1


	//   ....[16]....
        /*01a8*/ 	.word	0x00000350
        /*01ac*/ 	.word	0x000000ff
        /*01b0*/ 	.word	0x00000040
        /*01b4*/ 	.short	0x0100
        /*01b6*/ 	.byte	0x08
	.zero		1


	//   ....[17]....
        /*01b8*/ 	.word	0x00000360
        /*01bc*/ 	.word	0x000000ff
        /*01c0*/ 	.word	0x00000360
        /*01c4*/ 	.short	0x0100
        /*01c6*/ 	.byte	0x08
	.zero		1


	//   ....[18]....
        /*01c8*/ 	.word	0x00000370
        /*01cc*/ 	.word	0x000000ff
        /*01d0*/ 	.word	0x00000048
        /*01d4*/ 	.short	0x0100
        /*01d6*/ 	.byte	0x08
	.zero		1


	//   ....[19]....
        /*01d8*/ 	.word	0x00000380
        /*01dc*/ 	.word	0x000000ff
        /*01e0*/ 	.word	0x00000368
        /*01e4*/ 	.short	0x0100
        /*01e6*/ 	.byte	0x08
	.zero		1


	//   ....[20]....
        /*01e8*/ 	.word	0x00000390
        /*01ec*/ 	.word	0x000000ff
        /*01f0*/ 	.word	0x00000050
        /*01f4*/ 	.short	0x0100
        /*01f6*/ 	.byte	0x08
	.zero		1


	//   ....[21]....
        /*01f8*/ 	.word	0x000003a0
        /*01fc*/ 	.word	0x000000ff
        /*0200*/ 	.word	0x00000370
        /*0204*/ 	.short	0x0100
        /*0206*/ 	.byte	0x08
	.zero		1


	//   ....[22]....
        /*0208*/ 	.word	0x000003b0
        /*020c*/ 	.word	0x000000ff
        /*0210*/ 	.word	0x00000058
        /*0214*/ 	.short	0x0100
        /*0216*/ 	.byte	0x08
	.zero		1


	//   ....[23]....
        /*0218*/ 	.word	0x000003c0
        /*021c*/ 	.word	0x000000ff
        /*0220*/ 	.word	0x00000378
        /*0224*/ 	.short	0x0100
        /*0226*/ 	.byte	0x08
	.zero		1


	//   ....[24]....
        /*0228*/ 	.word	0x000003d0
        /*022c*/ 	.word	0x000000ff
        /*0230*/ 	.word	0x00000060
        /*0234*/ 	.short	0x0100
        /*0236*/ 	.byte	0x08
	.zero		1


	//   ....[25]....
        /*0238*/ 	.word	0x000003e0
        /*023c*/ 	.word	0x000000ff
        /*0240*/ 	.word	0x00000380
        /*0244*/ 	.short	0x0100
        /*0246*/ 	.byte	0x08
	.zero		1


	//   ....[26]....
        /*0248*/ 	.word	0x000003f0
        /*024c*/ 	.word	0x000000ff
        /*0250*/ 	.word	0x00000068
        /*0254*/ 	.short	0x0100
        /*0256*/ 	.byte	0x08
	.zero		1


	//   ....[27]....
        /*0258*/ 	.word	0x00000400
        /*025c*/ 	.word	0x000000ff
        /*0260*/ 	.word	0x00000388
        /*0264*/ 	.short	0x0100
        /*0266*/ 	.byte	0x08
	.zero		1


	//   ....[28]....
        /*0268*/ 	.word	0x00000410
        /*026c*/ 	.word	0x000000ff
        /*0270*/ 	.word	0x00000070
        /*0274*/ 	.short	0x0100
        /*0276*/ 	.byte	0x08
	.zero		1


	//   ....[29]....
        /*0278*/ 	.word	0x00000420
        /*027c*/ 	.word	0x000000ff
        /*0280*/ 	.word	0x00000390
        /*0284*/ 	.short	0x0100
        /*0286*/ 	.byte	0x08
	.zero		1


	//   ....[30]....
        /*0288*/ 	.word	0x00000430
        /*028c*/ 	.word	0x000000ff
        /*0290*/ 	.word	0x00000078
        /*0294*/ 	.short	0x0100
        /*0296*/ 	.byte	0x08
	.zero		1


	//   ....[31]....
        /*0298*/ 	.word	0x00000440
        /*029c*/ 	.word	0x000000ff
        /*02a0*/ 	.word	0x00000398
        /*02a4*/ 	.short	0x0100
        /*02a6*/ 	.byte	0x08
	.zero		1


	//   ....[32]....
        /*02a8*/ 	.word	0x00000450
        /*02ac*/ 	.word	0x000000ff
        /*02b0*/ 	.word	0x00000080
        /*02b4*/ 	.short	0x0100
        /*02b6*/ 	.byte	0x08
	.zero		1


	//   ....[33]....
        /*02b8*/ 	.word	0x00000460
        /*02bc*/ 	.word	0x000000ff
        /*02c0*/ 	.word	0x000003a0
        /*02c4*/ 	.short	0x0100
        /*02c6*/ 	.byte	0x08
	.zero		1


	//   ....[34]....
        /*02c8*/ 	.word	0x00000470
        /*02cc*/ 	.word	0x000000ff
        /*02d0*/ 	.word	0x00000088
        /*02d4*/ 	.short	0x0100
        /*02d6*/ 	.byte	0x08
	.zero		1


	//   ....[35]....
        /*02d8*/ 	.word	0x00000480
        /*02dc*/ 	.word	0x000000ff
        /*02e0*/ 	.word	0x000003a8
        /*02e4*/ 	.short	0x0100
        /*02e6*/ 	.byte	0x08
	.zero		1


	//   ....[36]....
        /*02e8*/ 	.word	0x00000490
        /*02ec*/ 	.word	0x000000ff
        /*02f0*/ 	.word	0x00000090
        /*02f4*/ 	.short	0x0100
        /*02f6*/ 	.byte	0x08
	.zero		1


	//   ....[37]....
        /*02f8*/ 	.word	0x000004a0
        /*02fc*/ 	.word	0x000000ff
        /*0300*/ 	.word	0x000003b0
        /*0304*/ 	.short	0x0100
        /*0306*/ 	.byte	0x08
	.zero		1


	//   ....[38]....
        /*0308*/ 	.word	0x000004b0
        /*030c*/ 	.word	0x000000ff
        /*0310*/ 	.word	0x00000098
        /*0314*/ 	.short	0x0100
        /*0316*/ 	.byte	0x08
	.zero		1


	//   ....[39]....
        /*0318*/ 	.word	0x000004c0
        /*031c*/ 	.word	0x000000ff
        /*0320*/ 	.word	0x000003b8
        /*0324*/ 	.short	0x0100
        /*0326*/ 	.byte	0x08
	.zero		1


	//   ....[40]....
        /*0328*/ 	.word	0x000004d0
        /*032c*/ 	.word	0x000000ff
        /*0330*/ 	.word	0x000000a0
        /*0334*/ 	.short	0x0100
        /*0336*/ 	.byte	0x08
	.zero		1


	//   ....[41]....
        /*0338*/ 	.word	0x000004e0
        /*033c*/ 	.word	0x000000ff
        /*0340*/ 	.word	0x000003c0
        /*0344*/ 	.short	0x0100
        /*0346*/ 	.byte	0x08
	.zero		1


	//   ....[42]....
        /*0348*/ 	.word	0x000004f0
        /*034c*/ 	.word	0x000000ff
        /*0350*/ 	.word	0x000000a8
        /*0354*/ 	.short	0x0100
        /*0356*/ 	.byte	0x08
	.zero		1


	//   ....[43]....
        /*0358*/ 	.word	0x00000500
        /*035c*/ 	.word	0x000000ff
        /*0360*/ 	.word	0x000003c8
        /*0364*/ 	.short	0x0100
        /*0366*/ 	.byte	0x08
	.zero		1


	//   ....[44]....
        /*0368*/ 	.word	0x00000510
        /*036c*/ 	.word	0x000000ff
        /*0370*/ 	.word	0x000000b0
        /*0374*/ 	.short	0x0100
        /*0376*/ 	.byte	0x08
	.zero		1


	//   ....[45]....
        /*0378*/ 	.word	0x00000520
        /*037c*/ 	.word	0x000000ff
        /*0380*/ 	.word	0x000003d0
        /*0384*/ 	.short	0x0100
        /*0386*/ 	.byte	0x08
	.zero		1


	//   ....[46]....
        /*0388*/ 	.word	0x00000530
        /*038c*/ 	.word	0x000000ff
        /*0390*/ 	.word	0x000000b8
        /*0394*/ 	.short	0x0100
        /*0396*/ 	.byte	0x08
	.zero		1


	//   ....[47]....
        /*0398*/ 	.word	0x00000540
        /*039c*/ 	.word	0x000000ff
        /*03a0*/ 	.word	0x000003d8
        /*03a4*/ 	.short	0x0100
        /*03a6*/ 	.byte	0x08
	.zero		1


	//   ....[48]....
        /*03a8*/ 	.word	0x00000550
        /*03ac*/ 	.word	0x000000ff
        /*03b0*/ 	.word	0x000000c0
        /*03b4*/ 	.short	0x0100
        /*03b6*/ 	.byte	0x08
	.zero		1


	//   ....[49]....
        /*03b8*/ 	.word	0x00000560
        /*03bc*/ 	.word	0x000000ff
        /*03c0*/ 	.word	0x000003e0
        /*03c4*/ 	.short	0x0100
        /*03c6*/ 	.byte	0x08
	.zero		1


	//   ....[50]....
        /*03c8*/ 	.word	0x00000570
        /*03cc*/ 	.word	0x000000ff
        /*03d0*/ 	.word	0x000000c8
        /*03d4*/ 	.short	0x0100
        /*03d6*/ 	.byte	0x08
	.zero		1


	//   ....[51]....
        /*03d8*/ 	.word	0x00000580
        /*03dc*/ 	.word	0x000000ff
        /*03e0*/ 	.word	0x000003e8
        /*03e4*/ 	.short	0x0100
        /*03e6*/ 	.byte	0x08
	.zero		1


	//   ....[52]....
        /*03e8*/ 	.word	0x00000590
        /*03ec*/ 	.word	0x000000ff
        /*03f0*/ 	.word	0x000000d0
        /*03f4*/ 	.short	0x0100
        /*03f6*/ 	.byte	0x08
	.zero		1


	//   ....[53]....
        /*03f8*/ 	.word	0x000005a0
        /*03fc*/ 	.word	0x000000ff
        /*0400*/ 	.word	0x000003f0
        /*0404*/ 	.short	0x0100
        /*0406*/ 	.byte	0x08
	.zero		1


	//   ....[54]....
        /*0408*/ 	.word	0x000005b0
        /*040c*/ 	.word	0x000000ff
        /*0410*/ 	.word	0x000000d8
        /*0414*/ 	.short	0x0100
        /*0416*/ 	.byte	0x08
	.zero		1


	//   ....[55]....
        /*0418*/ 	.word	0x000005c0
        /*041c*/ 	.word	0x000000ff
        /*0420*/ 	.word	0x000003f8
        /*0424*/ 	.short	0x0100
        /*0426*/ 	.byte	0x08
	.zero		1


	//   ....[56]....
        /*0428*/ 	.word	0x000005d0
        /*042c*/ 	.word	0x000000ff
        /*0430*/ 	.word	0x000000e0
        /*0434*/ 	.short	0x0100
        /*0436*/ 	.byte	0x08
	.zero		1


	//   ....[57]....
        /*0438*/ 	.word	0x000005e0
        /*043c*/ 	.word	0x000000ff
        /*0440*/ 	.word	0x00000400
        /*0444*/ 	.short	0x0100
        /*0446*/ 	.byte	0x08
	.zero		1


	//   ....[58]....
        /*0448*/ 	.word	0x000005f0
        /*044c*/ 	.word	0x000000ff
        /*0450*/ 	.word	0x000000e8
        /*0454*/ 	.short	0x0100
        /*0456*/ 	.byte	0x08
	.zero		1


	//   ....[59]....
        /*0458*/ 	.word	0x00000600
        /*045c*/ 	.word	0x000000ff
        /*0460*/ 	.word	0x00000408
        /*0464*/ 	.short	0x0100
        /*0466*/ 	.byte	0x08
	.zero		1


	//   ....[60]....
        /*0468*/ 	.word	0x00000610
        /*046c*/ 	.word	0x000000ff
        /*0470*/ 	.word	0x000000f0
        /*0474*/ 	.short	0x0100
        /*0476*/ 	.byte	0x08
	.zero		1


	//   ....[61]....
        /*0478*/ 	.word	0x00000620
        /*047c*/ 	.word	0x000000ff
        /*0480*/ 	.word	0x00000410
        /*0484*/ 	.short	0x0100
        /*0486*/ 	.byte	0x08
	.zero		1


	//   ....[62]....
        /*0488*/ 	.word	0x00000630
        /*048c*/ 	.word	0x000000ff
        /*0490*/ 	.word	0x000000f8
        /*0494*/ 	.short	0x0100
        /*0496*/ 	.byte	0x08
	.zero		1


	//   ....[63]....
        /*0498*/ 	.word	0x00000640
        /*049c*/ 	.word	0x000000ff
        /*04a0*/ 	.word	0x00000418
        /*04a4*/ 	.short	0x0100
        /*04a6*/ 	.byte	0x08
	.zero		1


	//   ....[64]....
        /*04a8*/ 	.word	0x00000650
        /*04ac*/ 	.word	0x000000ff
        /*04b0*/ 	.word	0x00000100
        /*04b4*/ 	.short	0x0100
        /*04b6*/ 	.byte	0x08
	.zero		1


	//   ....[65]....
        /*04b8*/ 	.word	0x00000660
        /*04bc*/ 	.word	0x000000ff
        /*04c0*/ 	.word	0x00000420
        /*04c4*/ 	.short	0x0100
        /*04c6*/ 	.byte	0x08
	.zero		1


	//   ....[66]....
        /*04c8*/ 	.word	0x00000670
        /*04cc*/ 	.word	0x000000ff
        /*04d0*/ 	.word	0x00000108
        /*04d4*/ 	.short	0x0100
        /*04d6*/ 	.byte	0x08
	.zero		1


	//   ....[67]....
        /*04d8*/ 	.word	0x00000680
        /*04dc*/ 	.word	0x000000ff
        /*04e0*/ 	.word	0x00000428
        /*04e4*/ 	.short	0x0100
        /*04e6*/ 	.byte	0x08
	.zero		1


	//   ....[68]....
        /*04e8*/ 	.word	0x00000690
        /*04ec*/ 	.word	0x000000ff
        /*04f0*/ 	.word	0x00000110
        /*04f4*/ 	.short	0x0100
        /*04f6*/ 	.byte	0x08
	.zero		1


	//   ....[69]....
        /*04f8*/ 	.word	0x000006a0
        /*04fc*/ 	.word	0x000000ff
        /*0500*/ 	.word	0x00000430
        /*0504*/ 	.short	0x0100
        /*0506*/ 	.byte	0x08
	.zero		1


	//   ....[70]....
        /*0508*/ 	.word	0x000006b0
        /*050c*/ 	.word	0x000000ff
        /*0510*/ 	.word	0x00000118
        /*0514*/ 	.short	0x0100
        /*0516*/ 	.byte	0x08
	.zero		1


	//   ....[71]....
        /*0518*/ 	.word	0x000006c0
        /*051c*/ 	.word	0x000000ff
        /*0520*/ 	.word	0x00000438
        /*0524*/ 	.short	0x0100
        /*0526*/ 	.byte	0x08
	.zero		1


	//   ....[72]....
        /*0528*/ 	.word	0x000006d0
        /*052c*/ 	.word	0x000000ff
        /*0530*/ 	.word	0x00000120
        /*0534*/ 	.short	0x0100
        /*0536*/ 	.byte	0x08
	.zero		1


	//   ....[73]....
        /*0538*/ 	.word	0x000006e0
        /*053c*/ 	.word	0x000000ff
        /*0540*/ 	.word	0x00000440
        /*0544*/ 	.short	0x0100
        /*0546*/ 	.byte	0x08
	.zero		1


	//   ....[74]....
        /*0548*/ 	.word	0x000006f0
        /*054c*/ 	.word	0x000000ff
        /*0550*/ 	.word	0x00000128
        /*0554*/ 	.short	0x0100
        /*0556*/ 	.byte	0x08
	.zero		1


	//   ....[75]....
        /*0558*/ 	.word	0x00000700
        /*055c*/ 	.word	0x000000ff
        /*0560*/ 	.word	0x00000448
        /*0564*/ 	.short	0x0100
        /*0566*/ 	.byte	0x08
	.zero		1


	//   ....[76]....
        /*0568*/ 	.word	0x00000710
        /*056c*/ 	.word	0x000000ff
        /*0570*/ 	.word	0x00000130
        /*0574*/ 	.short	0x0100
        /*0576*/ 	.byte	0x08
	.zero		1


	//   ....[77]....
        /*0578*/ 	.word	0x00000720
        /*057c*/ 	.word	0x000000ff
        /*0580*/ 	.word	0x00000450
        /*0584*/ 	.short	0x0100
        /*0586*/ 	.byte	0x08
	.zero		1


	//   ....[78]....
        /*0588*/ 	.word	0x00000730
        /*058c*/ 	.word	0x000000ff
        /*0590*/ 	.word	0x00000138
        /*0594*/ 	.short	0x0100
        /*0596*/ 	.byte	0x08
	.zero		1


	//   ....[79]....
        /*0598*/ 	.word	0x00000740
        /*059c*/ 	.word	0x000000ff
        /*05a0*/ 	.word	0x00000458
        /*05a4*/ 	.short	0x0100
        /*05a6*/ 	.byte	0x08
	.zero		1


	//   ....[80]....
        /*05a8*/ 	.word	0x00000750
        /*05ac*/ 	.word	0x000000ff
        /*05b0*/ 	.word	0x00000140
        /*05b4*/ 	.short	0x0100
        /*05b6*/ 	.byte	0x08
	.zero		1


	//   ....[81]....
        /*05b8*/ 	.word	0x00000760
        /*05bc*/ 	.word	0x000000ff
        /*05c0*/ 	.word	0x00000460
        /*05c4*/ 	.short	0x0100
        /*05c6*/ 	.byte	0x08
	.zero		1


	//   ....[82]....
        /*05c8*/ 	.word	0x00000770
        /*05cc*/ 	.word	0x000000ff
        /*05d0*/ 	.word	0x00000148
        /*05d4*/ 	.short	0x0100
        /*05d6*/ 	.byte	0x08
	.zero		1


	//   ....[83]....
        /*05d8*/ 	.word	0x00000780
        /*05dc*/ 	.word	0x000000ff
        /*05e0*/ 	.word	0x00000468
        /*05e4*/ 	.short	0x0100
        /*05e6*/ 	.byte	0x08
	.zero		1


	//   ....[84]....
        /*05e8*/ 	.word	0x00000790
        /*05ec*/ 	.word	0x000000ff
        /*05f0*/ 	.word	0x00000150
        /*05f4*/ 	.short	0x0100
        /*05f6*/ 	.byte	0x08
	.zero		1


	//   ....[85]....
        /*05f8*/ 	.word	0x000007a0
        /*05fc*/ 	.word	0x000000ff
        /*0600*/ 	.word	0x00000470
        /*0604*/ 	.short	0x0100
        /*0606*/ 	.byte	0x08
	.zero		1


	//   ....[86]....
        /*0608*/ 	.word	0x000007b0
        /*060c*/ 	.word	0x000000ff
        /*0610*/ 	.word	0x00000158
        /*0614*/ 	.short	0x0100
        /*0616*/ 	.byte	0x08
	.zero		1


	//   ....[87]....
        /*0618*/ 	.word	0x000007c0
        /*061c*/ 	.word	0x000000ff
        /*0620*/ 	.word	0x00000478
        /*0624*/ 	.short	0x0100
        /*0626*/ 	.byte	0x08
	.zero		1


	//   ....[88]....
        /*0628*/ 	.word	0x000007d0
        /*062c*/ 	.word	0x000000ff
        /*0630*/ 	.word	0x00000160
        /*0634*/ 	.short	0x0100
        /*0636*/ 	.byte	0x08
	.zero		1


	//   ....[89]....
        /*0638*/ 	.word	0x000007e0
        /*063c*/ 	.word	0x000000ff
        /*0640*/ 	.word	0x00000480
        /*0644*/ 	.short	0x0100
        /*0646*/ 	.byte	0x08
	.zero		1


	//   ....[90]....
        /*0648*/ 	.word	0x000007f0
        /*064c*/ 	.word	0x000000ff
        /*0650*/ 	.word	0x00000168
        /*0654*/ 	.short	0x0100
        /*0656*/ 	.byte	0x08
	.zero		1


	//   ....[91]....
        /*0658*/ 	.word	0x00000800
        /*065c*/ 	.word	0x000000ff
        /*0660*/ 	.word	0x00000488
        /*0664*/ 	.short	0x0100
        /*0666*/ 	.byte	0x08
	.zero		1


	//   ....[92]....
        /*0668*/ 	.word	0x00000810
        /*066c*/ 	.word	0x000000ff
        /*0670*/ 	.word	0x00000170
        /*0674*/ 	.short	0x0100
        /*0676*/ 	.byte	0x08
	.zero		1


	//   ....[93]....
        /*0678*/ 	.word	0x00000820
        /*067c*/ 	.word	0x000000ff
        /*0680*/ 	.word	0x00000490
        /*0684*/ 	.short	0x0100
        /*0686*/ 	.byte	0x08
	.zero		1


	//   ....[94]....
        /*0688*/ 	.word	0x00000830
        /*068c*/ 	.word	0x000000ff
        /*0690*/ 	.word	0x00000178
        /*0694*/ 	.short	0x0100
        /*0696*/ 	.byte	0x08
	.zero		1


	//   ....[95]....
        /*0698*/ 	.word	0x00000840
        /*069c*/ 	.word	0x000000ff
        /*06a0*/ 	.word	0x00000498
        /*06a4*/ 	.short	0x0100
        /*06a6*/ 	.byte	0x08
	.zero		1


	//   ....[96]....
        /*06a8*/ 	.word	0x00000850
        /*06ac*/ 	.word	0x000000ff
        /*06b0*/ 	.word	0x00000180
        /*06b4*/ 	.short	0x0100
        /*06b6*/ 	.byte	0x08
	.zero		1


	//   ....[97]....
        /*06b8*/ 	.word	0x00000860
        /*06bc*/ 	.word	0x000000ff
        /*06c0*/ 	.word	0x000004a0
        /*06c4*/ 	.short	0x0100
        /*06c6*/ 	.byte	0x08
	.zero		1


	//   ....[98]....
        /*06c8*/ 	.word	0x00000870
        /*06cc*/ 	.word	0x000000ff
        /*06d0*/ 	.word	0x00000188
        /*06d4*/ 	.short	0x0100
        /*06d6*/ 	.byte	0x08
	.zero		1


	//   ....[99]....
        /*06d8*/ 	.word	0x00000880
        /*06dc*/ 	.word	0x000000ff
        /*06e0*/ 	.word	0x000004a8
        /*06e4*/ 	.short	0x0100
        /*06e6*/ 	.byte	0x08
	.zero		1


	//   ....[100]....
        /*06e8*/ 	.word	0x00000890
        /*06ec*/ 	.word	0x000000ff
        /*06f0*/ 	.word	0x00000190
        /*06f4*/ 	.short	0x0100
        /*06f6*/ 	.byte	0x08
	.zero		1


	//   ....[101]....
        /*06f8*/ 	.word	0x000008a0
        /*06fc*/ 	.word	0x000000ff
        /*0700*/ 	.word	0x000004b0
        /*0704*/ 	.short	0x0100
        /*0706*/ 	.byte	0x08
	.zero		1


	//   ....[102]....
        /*0708*/ 	.word	0x000008b0
        /*070c*/ 	.word	0x000000ff
        /*0710*/ 	.word	0x00000198
        /*0714*/ 	.short	0x0100
        /*0716*/ 	.byte	0x08
	.zero		1


	//   ....[103]....
        /*0718*/ 	.word	0x000008c0
        /*071c*/ 	.word	0x000000ff
        /*0720*/ 	.word	0x000004b8
        /*0724*/ 	.short	0x0100
        /*0726*/ 	.byte	0x08
	.zero		1


	//   ....[104]....
        /*0728*/ 	.word	0x000008d0
        /*072c*/ 	.word	0x000000ff
        /*0730*/ 	.word	0x000001a0
        /*0734*/ 	.short	0x0100
        /*0736*/ 	.byte	0x08
	.zero		1


	//   ....[105]....
        /*0738*/ 	.word	0x000008e0
        /*073c*/ 	.word	0x000000ff
        /*0740*/ 	.word	0x000004c0
        /*0744*/ 	.short	0x0100
        /*0746*/ 	.byte	0x08
	.zero		1


	//   ....[106]....
        /*0748*/ 	.word	0x000008f0
        /*074c*/ 	.word	0x000000ff
        /*0750*/ 	.word	0x000001a8
        /*0754*/ 	.short	0x0100
        /*0756*/ 	.byte	0x08
	.zero		1


	//   ....[107]....
        /*0758*/ 	.word	0x00000900
        /*075c*/ 	.word	0x000000ff
        /*0760*/ 	.word	0x000004c8
        /*0764*/ 	.short	0x0100
        /*0766*/ 	.byte	0x08
	.zero		1


	//   ....[108]....
        /*0768*/ 	.word	0x00000910
        /*076c*/ 	.word	0x000000ff
        /*0770*/ 	.word	0x000001b0
        /*0774*/ 	.short	0x0100
        /*0776*/ 	.byte	0x08
	.zero		1


	//   ....[109]....
        /*0778*/ 	.word	0x00000920
        /*077c*/ 	.word	0x000000ff
        /*0780*/ 	.word	0x000004d0
        /*0784*/ 	.short	0x0100
        /*0786*/ 	.byte	0x08
	.zero		1


	//   ....[110]....
        /*0788*/ 	.word	0x00000930
        /*078c*/ 	.word	0x000000ff
        /*0790*/ 	.word	0x000001b8
        /*0794*/ 	.short	0x0100
        /*0796*/ 	.byte	0x08
	.zero		1


	//   ....[111]....
        /*0798*/ 	.word	0x00000940
        /*079c*/ 	.word	0x000000ff
        /*07a0*/ 	.word	0x000004d8
        /*07a4*/ 	.short	0x0100
        /*07a6*/ 	.byte	0x08
	.zero		1


	//   ....[112]....
        /*07a8*/ 	.word	0x00000950
        /*07ac*/ 	.word	0x000000ff
        /*07b0*/ 	.word	0x000001c0
        /*07b4*/ 	.short	0x0100
        /*07b6*/ 	.byte	0x08
	.zero		1


	//   ....[113]....
        /*07b8*/ 	.word	0x00000960
        /*07bc*/ 	.word	0x000000ff
        /*07c0*/ 	.word	0x000004e0
        /*07c4*/ 	.short	0x0100
        /*07c6*/ 	.byte	0x08
	.zero		1


	//   ....[114]....
        /*07c8*/ 	.word	0x00000970
        /*07cc*/ 	.word	0x000000ff
        /*07d0*/ 	.word	0x000001c8
        /*07d4*/ 	.short	0x0100
        /*07d6*/ 	.byte	0x08
	.zero		1


	//   ....[115]....
        /*07d8*/ 	.word	0x00000980
        /*07dc*/ 	.word	0x000000ff
        /*07e0*/ 	.word	0x000004e8
        /*07e4*/ 	.short	0x0100
        /*07e6*/ 	.byte	0x08
	.zero		1


	//   ....[116]....
        /*07e8*/ 	.word	0x00000990
        /*07ec*/ 	.word	0x000000ff
        /*07f0*/ 	.word	0x000001d0
        /*07f4*/ 	.short	0x0100
        /*07f6*/ 	.byte	0x08
	.zero		1


	//   ....[117]....
        /*07f8*/ 	.word	0x000009a0
        /*07fc*/ 	.word	0x000000ff
        /*0800*/ 	.word	0x000004f0
        /*0804*/ 	.short	0x0100
        /*0806*/ 	.byte	0x08
	.zero		1


	//   ....[118]....
        /*0808*/ 	.word	0x000009b0
        /*080c*/ 	.word	0x000000ff
        /*0810*/ 	.word	0x000001d8
        /*0814*/ 	.short	0x0100
        /*0816*/ 	.byte	0x08
	.zero		1


	//   ....[119]....
        /*0818*/ 	.word	0x000009c0
        /*081c*/ 	.word	0x000000ff
        /*0820*/ 	.word	0x000004f8
        /*0824*/ 	.short	0x0100
        /*0826*/ 	.byte	0x08
	.zero		1


	//   ....[120]....
        /*0828*/ 	.word	0x000009d0
        /*082c*/ 	.word	0x000000ff
        /*0830*/ 	.word	0x000001e0
        /*0834*/ 	.short	0x0100
        /*0836*/ 	.byte	0x08
	.zero		1


	//   ....[121]....
        /*0838*/ 	.word	0x000009e0
        /*083c*/ 	.word	0x000000ff
        /*0840*/ 	.word	0x00000500
        /*0844*/ 	.short	0x0100
        /*0846*/ 	.byte	0x08
	.zero		1


	//   ....[122]....
        /*0848*/ 	.word	0x000009f0
        /*084c*/ 	.word	0x000000ff
        /*0850*/ 	.word	0x000001e8
        /*0854*/ 	.short	0x0100
        /*0856*/ 	.byte	0x08
	.zero		1


	//   ....[123]....
        /*0858*/ 	.word	0x00000a00
        /*085c*/ 	.word	0x000000ff
        /*0860*/ 	.word	0x00000508
        /*0864*/ 	.short	0x0100
        /*0866*/ 	.byte	0x08
	.zero		1


	//   ....[124]....
        /*0868*/ 	.word	0x00000a10
        /*086c*/ 	.word	0x000000ff
        /*0870*/ 	.word	0x000001f0
        /*0874*/ 	.short	0x0100
        /*0876*/ 	.byte	0x08
	.zero		1


	//   ....[125]....
        /*0878*/ 	.word	0x00000a20
        /*087c*/ 	.word	0x000000ff
        /*0880*/ 	.word	0x00000510
        /*0884*/ 	.short	0x0100
        /*0886*/ 	.byte	0x08
	.zero		1


	//   ....[126]....
        /*0888*/ 	.word	0x00000a30
        /*088c*/ 	.word	0x000000ff
        /*0890*/ 	.word	0x000001f8
        /*0894*/ 	.short	0x0100
        /*0896*/ 	.byte	0x08
	.zero		1


	//   ....[127]....
        /*0898*/ 	.word	0x00000a40
        /*089c*/ 	.word	0x000000ff
        /*08a0*/ 	.word	0x00000518
        /*08a4*/ 	.short	0x0100
        /*08a6*/ 	.byte	0x08
	.zero		1


	//   ....[128]....
        /*08a8*/ 	.word	0x00000a50
        /*08ac*/ 	.word	0x000000ff
        /*08b0*/ 	.word	0x00000200
        /*08b4*/ 	.short	0x0100
        /*08b6*/ 	.byte	0x08
	.zero		1


	//   ....[129]....
        /*08b8*/ 	.word	0x00000a60
        /*08bc*/ 	.word	0x000000ff
        /*08c0*/ 	.word	0x00000520
        /*08c4*/ 	.short	0x0100
        /*08c6*/ 	.byte	0x08
	.zero		1


	//   ....[130]....
        /*08c8*/ 	.word	0x00000a70
        /*08cc*/ 	.word	0x000000ff
        /*08d0*/ 	.word	0x00000208
        /*08d4*/ 	.short	0x0100
        /*08d6*/ 	.byte	0x08
	.zero		1


	//   ....[131]....
        /*08d8*/ 	.word	0x00000a80
        /*08dc*/ 	.word	0x000000ff
        /*08e0*/ 	.word	0x00000528
        /*08e4*/ 	.short	0x0100
        /*08e6*/ 	.byte	0x08
	.zero		1


	//   ....[132]....
        /*08e8*/ 	.word	0x00000a90
        /*08ec*/ 	.word	0x000000ff
        /*08f0*/ 	.word	0x00000210
        /*08f4*/ 	.short	0x0100
        /*08f6*/ 	.byte	0x08
	.zero		1


	//   ....[133]....
        /*08f8*/ 	.word	0x00000aa0
        /*08fc*/ 	.word	0x000000ff
        /*0900*/ 	.word	0x00000530
        /*0904*/ 	.short	0x0100
        /*0906*/ 	.byte	0x08
	.zero		1


	//   ....[134]....
        /*0908*/ 	.word	0x00000ab0
        /*090c*/ 	.word	0x000000ff
        /*0910*/ 	.word	0x00000218
        /*0914*/ 	.short	0x0100
        /*0916*/ 	.byte	0x08
	.zero		1


	//   ....[135]....
        /*0918*/ 	.word	0x00000ac0
        /*091c*/ 	.word	0x000000ff
        /*0920*/ 	.word	0x00000538
        /*0924*/ 	.short	0x0100
        /*0926*/ 	.byte	0x08
	.zero		1


	//   ....[136]....
        /*0928*/ 	.word	0x00000ad0
        /*092c*/ 	.word	0x000000ff
        /*0930*/ 	.word	0x00000220
        /*0934*/ 	.short	0x0100
        /*0936*/ 	.byte	0x08
	.zero		1


	//   ....[137]....
        /*0938*/ 	.word	0x00000ae0
        /*093c*/ 	.word	0x000000ff
        /*0940*/ 	.word	0x00000540
        /*0944*/ 	.short	0x0100
        /*0946*/ 	.byte	0x08
	.zero		1


	//   ....[138]....
        /*0948*/ 	.word	0x00000af0
        /*094c*/ 	.word	0x000000ff
        /*0950*/ 	.word	0x00000228
        /*0954*/ 	.short	0x0100
        /*0956*/ 	.byte	0x08
	.zero		1


	//   ....[139]....
        /*0958*/ 	.word	0x00000b00
        /*095c*/ 	.word	0x000000ff
        /*0960*/ 	.word	0x00000548
        /*0964*/ 	.short	0x0100
        /*0966*/ 	.byte	0x08
	.zero		1


	//   ....[140]....
        /*0968*/ 	.word	0x00000b10
        /*096c*/ 	.word	0x000000ff
        /*0970*/ 	.word	0x00000230
        /*0974*/ 	.short	0x0100
        /*0976*/ 	.byte	0x08
	.zero		1


	//   ....[141]....
        /*0978*/ 	.word	0x00000b20
        /*097c*/ 	.word	0x000000ff
        /*0980*/ 	.word	0x00000550
        /*0984*/ 	.short	0x0100
        /*0986*/ 	.byte	0x08
	.zero		1


	//   ....[142]....
        /*0988*/ 	.word	0x00000b30
        /*098c*/ 	.word	0x000000ff
        /*0990*/ 	.word	0x00000238
        /*0994*/ 	.short	0x0100
        /*0996*/ 	.byte	0x08
	.zero		1


	//   ....[143]....
        /*0998*/ 	.word	0x00000b40
        /*099c*/ 	.word	0x000000ff
        /*09a0*/ 	.word	0x00000558
        /*09a4*/ 	.short	0x0100
        /*09a6*/ 	.byte	0x08
	.zero		1


	//   ....[144]....
        /*09a8*/ 	.word	0x00000b50
        /*09ac*/ 	.word	0x000000ff
        /*09b0*/ 	.word	0x00000240
        /*09b4*/ 	.short	0x0100
        /*09b6*/ 	.byte	0x08
	.zero		1


	//   ....[145]....
        /*09b8*/ 	.word	0x00000b60
        /*09bc*/ 	.word	0x000000ff
        /*09c0*/ 	.word	0x00000560
        /*09c4*/ 	.short	0x0100
        /*09c6*/ 	.byte	0x08
	.zero		1


	//   ....[146]....
        /*09c8*/ 	.word	0x00000b70
        /*09cc*/ 	.word	0x000000ff
        /*09d0*/ 	.word	0x00000248
        /*09d4*/ 	.short	0x0100
        /*09d6*/ 	.byte	0x08
	.zero		1


	//   ....[147]....
        /*09d8*/ 	.word	0x00000b80
        /*09dc*/ 	.word	0x000000ff
        /*09e0*/ 	.word	0x00000568
        /*09e4*/ 	.short	0x0100
        /*09e6*/ 	.byte	0x08
	.zero		1


	//   ....[148]....
        /*09e8*/ 	.word	0x00000b90
        /*09ec*/ 	.word	0x000000ff
        /*09f0*/ 	.word	0x00000250
        /*09f4*/ 	.short	0x0100
        /*09f6*/ 	.byte	0x08
	.zero		1


	//   ....[149]....
        /*09f8*/ 	.word	0x00000ba0
        /*09fc*/ 	.word	0x000000ff
        /*0a00*/ 	.word	0x00000570
        /*0a04*/ 	.short	0x0100
        /*0a06*/ 	.byte	0x08
	.zero		1


	//   ....[150]....
        /*0a08*/ 	.word	0x00000bb0
        /*0a0c*/ 	.word	0x000000ff
        /*0a10*/ 	.word	0x00000258
        /*0a14*/ 	.short	0x0100
        /*0a16*/ 	.byte	0x08
	.zero		1


	//   ....[151]....
        /*0a18*/ 	.word	0x00000bc0
        /*0a1c*/ 	.word	0x000000ff
        /*0a20*/ 	.word	0x00000578
        /*0a24*/ 	.short	0x0100
        /*0a26*/ 	.byte	0x08
	.zero		1


	//   ....[152]....
        /*0a28*/ 	.word	0x00000bd0
        /*0a2c*/ 	.word	0x000000ff
        /*0a30*/ 	.word	0x00000260
        /*0a34*/ 	.short	0x0100
        /*0a36*/ 	.byte	0x08
	.zero		1


	//   ....[153]....
        /*0a38*/ 	.word	0x00000be0
        /*0a3c*/ 	.word	0x000000ff
        /*0a40*/ 	.word	0x00000580
        /*0a44*/ 	.short	0x0100
        /*0a46*/ 	.byte	0x08
	.zero		1


	//   ....[154]....
        /*0a48*/ 	.word	0x00000bf0
        /*0a4c*/ 	.word	0x000000ff
        /*0a50*/ 	.word	0x00000268
        /*0a54*/ 	.short	0x0100
        /*0a56*/ 	.byte	0x08
	.zero		1


	//   ....[155]....
        /*0a58*/ 	.word	0x00000c00
        /*0a5c*/ 	.word	0x000000ff
        /*0a60*/ 	.word	0x00000588
        /*0a64*/ 	.short	0x0100
        /*0a66*/ 	.byte	0x08
	.zero		1


	//   ....[156]....
        /*0a68*/ 	.word	0x00000c10
        /*0a6c*/ 	.word	0x000000ff
        /*0a70*/ 	.word	0x00000270
        /*0a74*/ 	.short	0x0100
        /*0a76*/ 	.byte	0x08
	.zero		1


	//   ....[157]....
        /*0a78*/ 	.word	0x00000c20
        /*0a7c*/ 	.word	0x000000ff
        /*0a80*/ 	.word	0x00000590
        /*0a84*/ 	.short	0x0100
        /*0a86*/ 	.byte	0x08
	.zero		1


	//   ....[158]....
        /*0a88*/ 	.word	0x00000c30
        /*0a8c*/ 	.word	0x000000ff
        /*0a90*/ 	.word	0x00000278
        /*0a94*/ 	.short	0x0100
        /*0a96*/ 	.byte	0x08
	.zero		1


	//   ....[159]....
        /*0a98*/ 	.word	0x00000c40
        /*0a9c*/ 	.word	0x000000ff
        /*0aa0*/ 	.word	0x00000598
        /*0aa4*/ 	.short	0x0100
        /*0aa6*/ 	.byte	0x08
	.zero		1


	//   ....[160]....
        /*0aa8*/ 	.word	0x00000c50
        /*0aac*/ 	.word	0x000000ff
        /*0ab0*/ 	.word	0x00000280
        /*0ab4*/ 	.short	0x0100
        /*0ab6*/ 	.byte	0x08
	.zero		1


	//   ....[161]....
        /*0ab8*/ 	.word	0x00000c60
        /*0abc*/ 	.word	0x000000ff
        /*0ac0*/ 	.word	0x000005a0
        /*0ac4*/ 	.short	0x0100
        /*0ac6*/ 	.byte	0x08
	.zero		1


	//   ....[162]....
        /*0ac8*/ 	.word	0x00000c70
        /*0acc*/ 	.word	0x000000ff
        /*0ad0*/ 	.word	0x00000288
        /*0ad4*/ 	.short	0x0100
        /*0ad6*/ 	.byte	0x08
	.zero		1


	//   ....[163]....
        /*0ad8*/ 	.word	0x00000c80
        /*0adc*/ 	.word	0x000000ff
        /*0ae0*/ 	.word	0x000005a8
        /*0ae4*/ 	.short	0x0100
        /*0ae6*/ 	.byte	0x08
	.zero		1


	//   ....[164]....
        /*0ae8*/ 	.word	0x00000c90
        /*0aec*/ 	.word	0x000000ff
        /*0af0*/ 	.word	0x00000290
        /*0af4*/ 	.short	0x0100
        /*0af6*/ 	.byte	0x08
	.zero		1


	//   ....[165]....
        /*0af8*/ 	.word	0x00000ca0
        /*0afc*/ 	.word	0x000000ff
        /*0b00*/ 	.word	0x000005b0
        /*0b04*/ 	.short	0x0100
        /*0b06*/ 	.byte	0x08
	.zero		1


	//   ....[166]....
        /*0b08*/ 	.word	0x00000cb0
        /*0b0c*/ 	.word	0x000000ff
        /*0b10*/ 	.word	0x00000298
        /*0b14*/ 	.short	0x0100
        /*0b16*/ 	.byte	0x08
	.zero		1


	//   ....[167]....
        /*0b18*/ 	.word	0x00000cc0
        /*0b1c*/ 	.word	0x000000ff
        /*0b20*/ 	.word	0x000005b8
        /*0b24*/ 	.short	0x0100
        /*0b26*/ 	.byte	0x08
	.zero		1


	//   ....[168]....
        /*0b28*/ 	.word	0x00000cd0
        /*0b2c*/ 	.word	0x000000ff
        /*0b30*/ 	.word	0x000002a0
        /*0b34*/ 	.short	0x0100
        /*0b36*/ 	.byte	0x08
	.zero		1


	//   ....[169]....
        /*0b38*/ 	.word	0x00000ce0
        /*0b3c*/ 	.word	0x000000ff
        /*0b40*/ 	.word	0x000005c0
        /*0b44*/ 	.short	0x0100
        /*0b46*/ 	.byte	0x08
	.zero		1


	//   ....[170]....
        /*0b48*/ 	.word	0x00000cf0
        /*0b4c*/ 	.word	0x000000ff
        /*0b50*/ 	.word	0x000002a8
        /*0b54*/ 	.short	0x0100
        /*0b56*/ 	.byte	0x08
	.zero		1


	//   ....[171]....
        /*0b58*/ 	.word	0x00000d00
        /*0b5c*/ 	.word	0x000000ff
        /*0b60*/ 	.word	0x000005c8
        /*0b64*/ 	.short	0x0100
        /*0b66*/ 	.byte	0x08
	.zero		1


	//   ....[172]....
        /*0b68*/ 	.word	0x00000d10
        /*0b6c*/ 	.word	0x000000ff
        /*0b70*/ 	.word	0x000002b0
        /*0b74*/ 	.short	0x0100
        /*0b76*/ 	.byte	0x08
	.zero		1


	//   ....[173]....
        /*0b78*/ 	.word	0x00000d20
        /*0b7c*/ 	.word	0x000000ff
        /*0b80*/ 	.word	0x000005d0
        /*0b84*/ 	.short	0x0100
        /*0b86*/ 	.byte	0x08
	.zero		1


	//   ....[174]....
        /*0b88*/ 	.word	0x00000d30
        /*0b8c*/ 	.word	0x000000ff
        /*0b90*/ 	.word	0x000002b8
        /*0b94*/ 	.short	0x0100
        /*0b96*/ 	.byte	0x08
	.zero		1


	//   ....[175]....
        /*0b98*/ 	.word	0x00000d40
        /*0b9c*/ 	.word	0x000000ff
        /*0ba0*/ 	.word	0x000005d8
        /*0ba4*/ 	.short	0x0100
        /*0ba6*/ 	.byte	0x08
	.zero		1


	//   ....[176]....
        /*0ba8*/ 	.word	0x00000d50
        /*0bac*/ 	.word	0x000000ff
        /*0bb0*/ 	.word	0x000002c0
        /*0bb4*/ 	.short	0x0100
        /*0bb6*/ 	.byte	0x08
	.zero		1


	//   ....[177]....
        /*0bb8*/ 	.word	0x00000d60
        /*0bbc*/ 	.word	0x000000ff
        /*0bc0*/ 	.word	0x000005e0
        /*0bc4*/ 	.short	0x0100
        /*0bc6*/ 	.byte	0x08
	.zero		1


	//   ....[178]....
        /*0bc8*/ 	.word	0x00000d70
        /*0bcc*/ 	.word	0x000000ff
        /*0bd0*/ 	.word	0x000002c8
        /*0bd4*/ 	.short	0x0100
        /*0bd6*/ 	.byte	0x08
	.zero		1


	//   ....[179]....
        /*0bd8*/ 	.word	0x00000d80
        /*0bdc*/ 	.word	0x000000ff
        /*0be0*/ 	.word	0x000005e8
        /*0be4*/ 	.short	0x0100
        /*0be6*/ 	.byte	0x08
	.zero		1


	//   ....[180]....
        /*0be8*/ 	.word	0x00000d90
        /*0bec*/ 	.word	0x000000ff
        /*0bf0*/ 	.word	0x000002d0
        /*0bf4*/ 	.short	0x0100
        /*0bf6*/ 	.byte	0x08
	.zero		1


	//   ....[181]....
        /*0bf8*/ 	.word	0x00000da0
        /*0bfc*/ 	.word	0x000000ff
        /*0c00*/ 	.word	0x000005f0
        /*0c04*/ 	.short	0x0100
        /*0c06*/ 	.byte	0x08
	.zero		1


	//   ....[182]....
        /*0c08*/ 	.word	0x00000db0
        /*0c0c*/ 	.word	0x000000ff
        /*0c10*/ 	.word	0x000002d8
        /*0c14*/ 	.short	0x0100
        /*0c16*/ 	.byte	0x08
	.zero		1


	//   ....[183]....
        /*0c18*/ 	.word	0x00000dc0
        /*0c1c*/ 	.word	0x000000ff
        /*0c20*/ 	.word	0x000005f8
        /*0c24*/ 	.short	0x0100
        /*0c26*/ 	.byte	0x08
	.zero		1


	//   ....[184]....
        /*0c28*/ 	.word	0x00000dd0
        /*0c2c*/ 	.word	0x000000ff
        /*0c30*/ 	.word	0x000002e0
        /*0c34*/ 	.short	0x0100
        /*0c36*/ 	.byte	0x08
	.zero		1


	//   ....[185]....
        /*0c38*/ 	.word	0x00000de0
        /*0c3c*/ 	.word	0x000000ff
        /*0c40*/ 	.word	0x00000600
        /*0c44*/ 	.short	0x0100
        /*0c46*/ 	.byte	0x08
	.zero		1


	//   ....[186]....
        /*0c48*/ 	.word	0x00000df0
        /*0c4c*/ 	.word	0x000000ff
        /*0c50*/ 	.word	0x000002e8
        /*0c54*/ 	.short	0x0100
        /*0c56*/ 	.byte	0x08
	.zero		1


	//   ....[187]....
        /*0c58*/ 	.word	0x00000e00
        /*0c5c*/ 	.word	0x000000ff
        /*0c60*/ 	.word	0x00000608
        /*0c64*/ 	.short	0x0100
        /*0c66*/ 	.byte	0x08
	.zero		1


	//   ....[188]....
        /*0c68*/ 	.word	0x00000e10
        /*0c6c*/ 	.word	0x000000ff
        /*0c70*/ 	.word	0x000002f0
        /*0c74*/ 	.short	0x0100
        /*0c76*/ 	.byte	0x08
	.zero		1


	//   ....[189]....
        /*0c78*/ 	.word	0x00000e20
        /*0c7c*/ 	.word	0x000000ff
        /*0c80*/ 	.word	0x00000610
        /*0c84*/ 	.short	0x0100
        /*0c86*/ 	.byte	0x08
	.zero		1


	//   ....[190]....
        /*0c88*/ 	.word	0x00000e30
        /*0c8c*/ 	.word	0x000000ff
        /*0c90*/ 	.word	0x000002f8
        /*0c94*/ 	.short	0x0100
        /*0c96*/ 	.byte	0x08
	.zero		1


	//   ....[191]....
        /*0c98*/ 	.word	0x00000e40
        /*0c9c*/ 	.word	0x000000ff
        /*0ca0*/ 	.word	0x00000618
        /*0ca4*/ 	.short	0x0100
        /*0ca6*/ 	.byte	0x08
	.zero		1


	//   ....[192]....
        /*0ca8*/ 	.word	0x00000e50
        /*0cac*/ 	.word	0x000000ff
        /*0cb0*/ 	.word	0x00000300
        /*0cb4*/ 	.short	0x0100
        /*0cb6*/ 	.byte	0x08
	.zero		1


	//   ....[193]....
        /*0cb8*/ 	.word	0x00000e60
        /*0cbc*/ 	.word	0x000000ff
        /*0cc0*/ 	.word	0x00000620
        /*0cc4*/ 	.short	0x0100
        /*0cc6*/ 	.byte	0x08
	.zero		1


	//   ....[194]....
        /*0cc8*/ 	.word	0x00000e70
        /*0ccc*/ 	.word	0x000000ff
        /*0cd0*/ 	.word	0x00000308
        /*0cd4*/ 	.short	0x0100
        /*0cd6*/ 	.byte	0x08
	.zero		1


	//   ....[195]....
        /*0cd8*/ 	.word	0x00000e80
        /*0cdc*/ 	.word	0x000000ff
        /*0ce0*/ 	.word	0x00000628
        /*0ce4*/ 	.short	0x0100
        /*0ce6*/ 	.byte	0x08
	.zero		1


	//   ....[196]....
        /*0ce8*/ 	.word	0x00000e90
        /*0cec*/ 	.word	0x000000ff
        /*0cf0*/ 	.word	0x00000310
        /*0cf4*/ 	.short	0x0100
        /*0cf6*/ 	.byte	0x08
	.zero		1


	//   ....[197]....
        /*0cf8*/ 	.word	0x00000ea0
        /*0cfc*/ 	.word	0x000000ff
        /*0d00*/ 	.word	0x00000630
        /*0d04*/ 	.short	0x0100
        /*0d06*/ 	.byte	0x08
	.zero		1


	//   ....[198]....
        /*0d08*/ 	.word	0x00000eb0
        /*0d0c*/ 	.word	0x000000ff
        /*0d10*/ 	.word	0x00000318
        /*0d14*/ 	.short	0x0100
        /*0d16*/ 	.byte	0x08
	.zero		1


	//   ....[199]....
        /*0d18*/ 	.word	0x00000ec0
        /*0d1c*/ 	.word	0x000000ff
        /*0d20*/ 	.word	0x00000638
        /*0d24*/ 	.short	0x0100
        /*0d26*/ 	.byte	0x08
	.zero		1


	//   ....[200]....
        /*0d28*/ 	.word	0x000013d0
        /*0d2c*/ 	.word	0x000000ff
        /*0d30*/ 	.word	0x00000670
        /*0d34*/ 	.short	0x0100
        /*0d36*/ 	.byte	0x08
	.zero		1


	//   ....[201]....
        /*0d38*/ 	.word	0x00001490
        /*0d3c*/ 	.word	0x000000ff
        /*0d40*/ 	.word	0x00000678
        /*0d44*/ 	.short	0x0100
        /*0d46*/ 	.byte	0x08
	.zero		1


	//   ....[202]....
        /*0d48*/ 	.word	0x00001500
        /*0d4c*/ 	.word	0x000000ff
        /*0d50*/ 	.word	0x00000650
        /*0d54*/ 	.short	0x0100
        /*0d56*/ 	.byte	0x09
	.zero		1


	//   ....[203]....
        /*0d58*/ 	.word	0x00001510
        /*0d5c*/ 	.word	0x000000ff
        /*0d60*/ 	.word	0x00000658
        /*0d64*/ 	.short	0x0100
        /*0d66*/ 	.byte	0x09
	.zero		1


	//   ....[204]....
        /*0d68*/ 	.word	0x00001520
        /*0d6c*/ 	.word	0x000000ff
        /*0d70*/ 	.word	0x00000660
        /*0d74*/ 	.short	0x0100
        /*0d76*/ 	.byte	0x09
	.zero		1


	//   ....[205]....
        /*0d78*/ 	.word	0x00001530
        /*0d7c*/ 	.word	0x000000ff
        /*0d80*/ 	.word	0x00000668
        /*0d84*/ 	.short	0x0100
        /*0d86*/ 	.byte	0x09
	.zero		1


	//   ....[206]....
        /*0d88*/ 	.word	0x00002420
        /*0d8c*/ 	.word	0x000000ff
        /*0d90*/ 	.word	0xfffffff8
        /*0d94*/ 	.short	0x010a
        /*0d96*/ 	.byte	0x30
	.zero		1


	//   ....[207]....
        /*0d98*/ 	.word	0x000025e0
        /*0d9c*/ 	.word	0x00000000
        /*0da0*/ 	.word	0x00000000
        /*0da4*/ 	.short	0x010a
        /*0da6*/ 	.byte	0x3f
	.zero		1


	//   ....[208]....
        /*0da8*/ 	.word	0x00002620
        /*0dac*/ 	.word	0x00000000
        /*0db0*/ 	.word	0x00000000
        /*0db4*/ 	.short	0x010a
        /*0db6*/ 	.byte	0x3f
	.zero		1


	//   ....[209]....
        /*0db8*/ 	.word	0x000027b0
        /*0dbc*/ 	.word	0x000000ff
        /*0dc0*/ 	.word	0x00000000
        /*0dc4*/ 	.short	0x010a
        /*0dc6*/ 	.byte	0x04
	.zero		1


	//   ....[210]....
        /*0dc8*/ 	.word	0x000027f0
        /*0dcc*/ 	.word	0x000000ff
        /*0dd0*/ 	.word	0x00000000
        /*0dd4*/ 	.short	0x010a
        /*0dd6*/ 	.byte	0x04
	.zero		1


	//   ....[211]....
        /*0dd8*/ 	.word	0x000028e0
        /*0ddc*/ 	.word	0x00000003
        /*0de0*/ 	.word	0x00000000
        /*0de4*/ 	.short	0x0101
        /*0de6*/ 	.byte	0x3f
	.zero		1


	//   ....[212]....
        /*0de8*/ 	.word	0x000029f0
        /*0dec*/ 	.word	0x00000002
        /*0df0*/ 	.word	0x00000000
        /*0df4*/ 	.short	0x0101
        /*0df6*/ 	.byte	0x2d
	.zero		1


	//   ....[213]....
        /*0df8*/ 	.word	0x00002af0
        /*0dfc*/ 	.word	0x00000003
        /*0e00*/ 	.word	0x00000000
        /*0e04*/ 	.short	0x0101
        /*0e06*/ 	.byte	0x3f
	.zero		1


	//   ....[214]....
        /*0e08*/ 	.word	0x00002b70
        /*0e0c*/ 	.word	0x000000ff
        /*0e10*/ 	.word	0x00000008
        /*0e14*/ 	.short	0x010a
        /*0e16*/ 	.byte	0x30
	.zero		1


	//   ....[215]....
        /*0e18*/ 	.word	0x000034f0
        /*0e1c*/ 	.word	0x00000000
        /*0e20*/ 	.word	0x00000000
        /*0e24*/ 	.short	0x0101
        /*0e26*/ 	.byte	0x2d
	.zero		1


	//   ....[216]....
        /*0e28*/ 	.word	0x00003e30
        /*0e2c*/ 	.word	0x0000000c
        /*0e30*/ 	.word	0x00000320
        /*0e34*/ 	.short	0x010a
        /*0e36*/ 	.byte	0x3f
	.zero		1


	//   ....[217]....
        /*0e38*/ 	.word	0x000041f0
        /*0e3c*/ 	.word	0x00000005
        /*0e40*/ 	.word	0x00000678
        /*0e44*/ 	.short	0x0101
        /*0e46*/ 	.byte	0x3f
	.zero		1


	//   ....[218]....
        /*0e48*/ 	.word	0x00004950
        /*0e4c*/ 	.word	0x00000009
        /*0e50*/ 	.word	0x00000000
        /*0e54*/ 	.short	0x010a
        /*0e56*/ 	.byte	0x3f
	.zero		1


	//   ....[219]....
        /*0e58*/ 	.word	0x000049d0
        /*0e5c*/ 	.word	0x00000008
        /*0e60*/ 	.word	0x00000000
        /*0e64*/ 	.short	0x010a
        /*0e66*/ 	.byte	0x3f
	.zero		1


	//   ....[220]....
        /*0e68*/ 	.word	0x00004a60
        /*0e6c*/ 	.word	0x00000007
        /*0e70*/ 	.word	0x00000000
        /*0e74*/ 	.short	0x010a
        /*0e76*/ 	.byte	0x3f
	.zero		1


	//   ....[221]....
        /*0e78*/ 	.word	0x00004af0
        /*0e7c*/ 	.word	0x00000008
        /*0e80*/ 	.word	0x00000000
        /*0e84*/ 	.short	0x010a
        /*0e86*/ 	.byte	0x3f
	.zero		1


	//   ....[222]....
        /*0e88*/ 	.word	0x00004bb0
        /*0e8c*/ 	.word	0x00000003
        /*0e90*/ 	.word	0xfffffff8
        /*0e94*/ 	.short	0x010a
        /*0e96*/ 	.byte	0x3f
	.zero		1


	//   ....[223]....
        /*0e98*/ 	.word	0x00004c00
        /*0e9c*/ 	.word	0x00000000
        /*0ea0*/ 	.word	0x00000000
        /*0ea4*/ 	.short	0x010a
        /*0ea6*/ 	.byte	0x3f
	.zero		1


	//   ....[224]....
        /*0ea8*/ 	.word	0x00004c60
        /*0eac*/ 	.word	0x00000004
        /*0eb0*/ 	.word	0x00000000
        /*0eb4*/ 	.short	0x010a
        /*0eb6*/ 	.byte	0x3f
	.zero		1


	//   ....[225]....
        /*0eb8*/ 	.word	0x00004cc0
        /*0ebc*/ 	.word	0x00000003
        /*0ec0*/ 	.word	0x00000008
        /*0ec4*/ 	.short	0x010a
        /*0ec6*/ 	.byte	0x3f
	.zero		1


	//   ....[226]....
        /*0ec8*/ 	.word	0x00004d90
        /*0ecc*/ 	.word	0x0000000c
        /*0ed0*/ 	.word	0x00000320
        /*0ed4*/ 	.short	0x010a
        /*0ed6*/ 	.byte	0x3f
	.zero		1


	//   ....[227]....
        /*0ed8*/ 	.word	0x00004e60
        /*0edc*/ 	.word	0x00000009
        /*0ee0*/ 	.word	0x00000000
        /*0ee4*/ 	.short	0x010a
        /*0ee6*/ 	.byte	0x3f
	.zero		1


	//   ....[228]....
        /*0ee8*/ 	.word	0x00004eb0
        /*0eec*/ 	.word	0x00000008
        /*0ef0*/ 	.word	0x00000000
        /*0ef4*/ 	.short	0x010a
        /*0ef6*/ 	.byte	0x3f
	.zero		1


	//   ....[229]....
        /*0ef8*/ 	.word	0x00004f00
        /*0efc*/ 	.word	0x00000007
        /*0f00*/ 	.word	0x00000000
        /*0f04*/ 	.short	0x010a
        /*0f06*/ 	.byte	0x3f
	.zero		1


	//   ....[230]....
        /*0f08*/ 	.word	0x00004f50
        /*0f0c*/ 	.word	0x00000008
        /*0f10*/ 	.word	0x00000000
        /*0f14*/ 	.short	0x010a
        /*0f16*/ 	.byte	0x3f
	.zero		1


	//----- nvinfo : EIATTR_NUM_MBARRIERS
	.align		4
.L_35:
        /*0f18*/ 	.byte	0x03, 0x38
        /*0f1a*/ 	.short	0x00ce


	//----- nvinfo : EIATTR_EXIT_INSTR_OFFSETS
	.align		4
        /*0f1c*/ 	.byte	0x04, 0x1c
        /*0f1e*/ 	.short	(.L_37 - .L_36)


	//   ....[0]....
.L_36:
        /*0f20*/ 	.word	0x00002030


	//   ....[1]....
        /*0f24*/ 	.word	0x00002090


	//   ....[2]....
        /*0f28*/ 	.word	0x00003b00


	//   ....[3]....
        /*0f2c*/ 	.word	0x00003b40


	//   ....[4]....
        /*0f30*/ 	.word	0x00004880


	//   ....[5]....
        /*0f34*/ 	.word	0x00004b90


	//----- nvinfo : EIATTR_MAX_THREADS
	.align		4
.L_37:
        /*0f38*/ 	.byte	0x04, 0x05
        /*0f3a*/ 	.short	(.L_39 - .L_38)
.L_38:
        /*0f3c*/ 	.word	0x00000180
        /*0f40*/ 	.word	0x00000001
        /*0f44*/ 	.word	0x00000001


	//----- nvinfo : EIATTR_CRS_STACK_SIZE
	.align		4
.L_39:
        /*0f48*/ 	.byte	0x04, 0x1e
        /*0f4a*/ 	.short	(.L_41 - .L_40)
.L_40:
        /*0f4c*/ 	.word	0x00000000


	//----- nvinfo : EIATTR_CBANK_PARAM_SIZE
	.align		4
.L_41:
        /*0f50*/ 	.byte	0x03, 0x19
        /*0f52*/ 	.short	0x0470


	//----- nvinfo : EIATTR_PARAM_CBANK
	.align		4
        /*0f54*/ 	.byte	0x04, 0x0a
        /*0f56*/ 	.short	(.L_43 - .L_42)
	.align		4
.L_42:
        /*0f58*/ 	.word	index@(.nv.constant0._ZN7cutlass13device_kernelINS_4gemm6kernel13GemmUniversalIN4cute5tupleIJiiiiEEENS1_10collective13CollectiveMmaINS1_34MainloopSm90TmaGmmaWarpSpecializedILi100ENS5_IJNS4_1CILi2EEENSA_ILi1EEESC_EEENS1_32KernelTmaWarpSpecializedPingpongEEENS5_IJNSA_ILi64EEENSA_ILi8EEENSA_ILi16EEEEEENS_6half_tENS5_IJlSC_lEEESK_SL_NS4_8TiledMMAINS4_8MMA_AtomIJNS4_4SM904GMMA24MMA_64x8x16_F32F16F16_SSILNSP_5MajorE0ELSR_0ELNSP_7ScaleInE1ELSS_1EEEEEENS4_6LayoutINS5_IJSC_SC_SC_EEENS5_IJNSA_ILi0EEESX_SX_EEEEENS5_IJNS4_10UnderscoreES10_S10_EEEEENS4_13SM90_TMA_LOADENS4_14ComposedLayoutINS4_7SwizzleILi1ELi4ELi3EEENS4_18smem_ptr_flag_bitsILi16EEENSV_INS5_IJSH_SI_EEENS5_IJSI_SC_EEEEEEEvNS4_8identityENS4_23SM90_TMA_LOAD_MULTICASTES1C_vS1D_EENS_8epilogue10collective6detail29Sm90TmaWarpSpecializedAdapterINS1H_15DefaultEpilogueISK_SL_SL_NS1G_6thread17LinearCombinationISK_Li1EffLNS1L_9ScaleType4KindE0ELNS_15FloatRoundStyleE2ESK_EENS1_15EpilogueDefaultEEEEEvvEEEEvNT_6ParamsE)
        /*0f5c*/ 	.short	0x0210
        /*0f5e*/ 	.short	0x0470


	//----- nvinfo : EIATTR_SW_WAR
	.align		4
.L_43:
        /*0f60*/ 	.byte	0x04, 0x36
        /*0f62*/ 	.short	(.L_45 - .L_44)
.L_44:
        /*0f64*/ 	.word	0x00000008
.L_45:


//--------------------- .nv.callgraph             --------------------------
	.section	.nv.callgraph,"",@"SHT_CUDA_CALLGRAPH"
	.align	4
	.sectionentsize	8
	.align		4
        /*0000*/ 	.word	0x00000000
	.align		4
        /*0004*/ 	.word	0xffffffff
	.align		4
        /*0008*/ 	.word	index@(_ZN7cutlass13device_kernelINS_4gemm6kernel13GemmUniversalIN4cute5tupleIJiiiiEEENS1_10collective13CollectiveMmaINS1_34MainloopSm90TmaGmmaWarpSpecializedILi100ENS5_IJNS4_1CILi2EEENSA_ILi1EEESC_EEENS1_32KernelTmaWarpSpecializedPingpongEEENS5_IJNSA_ILi64EEENSA_ILi8EEENSA_ILi16EEEEEENS_6half_tENS5_IJlSC_lEEESK_SL_NS4_8TiledMMAINS4_8MMA_AtomIJNS4_4SM904GMMA24MMA_64x8x16_F32F16F16_SSILNSP_5MajorE0ELSR_0ELNSP_7ScaleInE1ELSS_1EEEEEENS4_6LayoutINS5_IJSC_SC_SC_EEENS5_IJNSA_ILi0EEESX_SX_EEEEENS5_IJNS4_10UnderscoreES10_S10_EEEEENS4_13SM90_TMA_LOADENS4_14ComposedLayoutINS4_7SwizzleILi1ELi4ELi3EEENS4_18smem_ptr_flag_bitsILi16EEENSV_INS5_IJSH_SI_EEENS5_IJSI_SC_EEEEEEEvNS4_8identityENS4_23SM90_TMA_LOAD_MULTICASTES1C_vS1D_EENS_8epilogue10collective6detail29Sm90TmaWarpSpecializedAdapterINS1H_15DefaultEpilogueISK_SL_SL_NS1G_6thread17LinearCombinationISK_Li1EffLNS1L_9ScaleType4KindE0ELNS_15FloatRoundStyleE2ESK_EENS1_15EpilogueDefaultEEEEEvvEEEEvNT_6ParamsE)
	.align		4
        /*000c*/ 	.word	index@(__assertfail)
	.align		4
        /*0010*/ 	.word	0x00000000
	.align		4
        /*0014*/ 	.word	0xfffffffe
	.align		4
        /*0018*/ 	.word	0x00000000
	.align		4
        /*001c*/ 	.word	0xfffffffd
	.align		4
        /*0020*/ 	.word	0x00000000
	.align		4
        /*0024*/ 	.word	0xfffffffc


//--------------------- .nv.constant4             --------------------------
	.section	.nv.constant4,"a",@progbits
	.align	8
	.align		8
.nv.constant4:
        /*0000*/ 	.dword	__assertfail
	.align		8
        /*0008*/ 	.dword	__unnamed_1
	.align		8
        /*0010*/ 	.dword	_ZN40_INTERNAL_f3de76a2_4_k_cu_c6446411_134424cuda3std3__45__cpo5beginE
	.align		8
        /*0018*/ 	.dword	_ZN40_INTERNAL_f3de76a2_4_k_cu_c6446411_134424cuda3std3__45__cpo3endE
	.align		8
        /*0020*/ 	.dword	_ZN40_INTERNAL_f3de76a2_4_k_cu_c6446411_134424cuda3std3__45__cpo6cbeginE
	.align		8
        /*0028*/ 	.dword	_ZN40_INTERNAL_f3de76a2_4_k_cu_c6446411_134424cuda3std3__45__cpo4cendE
	.align		8
        /*0030*/ 	.dword	_ZN40_INTERNAL_f3de76a2_4_k_cu_c6446411_134424cuda3std3__442_GLOBAL__N__f3de76a2_4_k_cu_c6446411_134426ignoreE
	.align		8
        /*0038*/ 	.dword	_ZN40_INTERNAL_f3de76a2_4_k_cu_c6446411_134424cuda3std3__419piecewise_constructE
	.align		8
        /*0040*/ 	.dword	_ZN40_INTERNAL_f3de76a2_4_k_cu_c6446411_134424cuda3std3__48in_placeE
	.align		8
        /*0048*/ 	.dword	_ZN40_INTERNAL_f3de76a2_4_k_cu_c6446411_134424cuda3std6ranges3__45__cpo4swapE
	.align		8
        /*0050*/ 	.dword	_ZN40_INTERNAL_f3de76a2_4_k_cu_c6446411_134424cuda3std6ranges3__45__cpo9iter_moveE
	.align		8
        /*0058*/ 	.dword	_ZN40_INTERNAL_f3de76a2_4_k_cu_c6446411_134424cute7productE
	.align		8
        /*0060*/ 	.dword	_ZN40_INTERNAL_f3de76a2_4_k_cu_c6446411_134424cute1_E
	.align		8
        /*0068*/ 	.dword	$str$22
	.align		8
        /*0070*/ 	.dword	$str$23


//--------------------- .text._ZN7cutlass13device_kernelINS_4gemm6kernel13GemmUniversalIN4cute5tupleIJiiiiEEENS1_10collective13CollectiveMmaINS1_34MainloopSm90TmaGmmaWarpSpecializedILi100ENS5_IJNS4_1CILi2EEENSA_ILi1EEESC_EEENS1_32KernelTmaWarpSpecializedPingpongEEENS5_IJNSA_ILi64EEENSA_ILi8EEENSA_ILi16EEEEEENS_6half_tENS5_IJlSC_lEEESK_SL_NS4_8TiledMMAINS4_8MMA_AtomIJNS4_4SM904GMMA24MMA_64x8x16_F32F16F16_SSILNSP_5MajorE0ELSR_0ELNSP_7ScaleInE1ELSS_1EEEEEENS4_6LayoutINS5_IJSC_SC_SC_EEENS5_IJNSA_ILi0EEESX_SX_EEEEENS5_IJNS4_10UnderscoreES10_S10_EEEEENS4_13SM90_TMA_LOADENS4_14ComposedLayoutINS4_7SwizzleILi1ELi4ELi3EEENS4_18smem_ptr_flag_bitsILi16EEENSV_INS5_IJSH_SI_EEENS5_IJSI_SC_EEEEEEEvNS4_8identityENS4_23SM90_TMA_LOAD_MULTICASTES1C_vS1D_EENS_8epilogue10collective6detail29Sm90TmaWarpSpecializedAdapterINS1H_15DefaultEpilogueISK_SL_SL_NS1G_6thread17LinearCombinationISK_Li1EffLNS1L_9ScaleType4KindE0ELNS_15FloatRoundStyleE2ESK_EENS1_15EpilogueDefaultEEEEEvvEEEEvNT_6ParamsE --------------------------
	.section	.text._ZN7cutlass13device_kernelINS_4gemm6kernel13GemmUniversalIN4cute5tupleIJiiiiEEENS1_10collective13CollectiveMmaINS1_34MainloopSm90TmaGmmaWarpSpecializedILi100ENS5_IJNS4_1CILi2EEENSA_ILi1EEESC_EEENS1_32KernelTmaWarpSpecializedPingpongEEENS5_IJNSA_ILi64EEENSA_ILi8EEENSA_ILi16EEEEEENS_6half_tENS5_IJlSC_lEEESK_SL_NS4_8TiledMMAINS4_8MMA_AtomIJNS4_4SM904GMMA24MMA_64x8x16_F32F16F16_SSILNSP_5MajorE0ELSR_0ELNSP_7ScaleInE1ELSS_1EEEEEENS4_6LayoutINS5_IJSC_SC_SC_EEENS5_IJNSA_ILi0EEESX_SX_EEEEENS5_IJNS4_10UnderscoreES10_S10_EEEEENS4_13SM90_TMA_LOADENS4_14ComposedLayoutINS4_7SwizzleILi1ELi4ELi3EEENS4_18smem_ptr_flag_bitsILi16EEENSV_INS5_IJSH_SI_EEENS5_IJSI_SC_EEEEEEEvNS4_8identityENS4_23SM90_TMA_LOAD_MULTICASTES1C_vS1D_EENS_8epilogue10collective6detail29Sm90TmaWarpSpecializedAdapterINS1H_15DefaultEpilogueISK_SL_SL_NS1G_6thread17LinearCombinationISK_Li1EffLNS1L_9ScaleType4KindE0ELNS_15FloatRoundStyleE2ESK_EENS1_15EpilogueDefaultEEEEEvvEEEEvNT_6ParamsE,"ax",@progbits
	.align	128
.text._ZN7cutlass13device_kernelINS_4gemm6kernel13GemmUniversalIN4cute5tupleIJiiiiEEENS1_10collective13CollectiveMmaINS1_34MainloopSm90TmaGmmaWarpSpecializedILi100ENS5_IJNS4_1CILi2EEENSA_ILi1EEESC_EEENS1_32KernelTmaWarpSpecializedPingpongEEENS5_IJNSA_ILi64EEENSA_ILi8EEENSA_ILi16EEEEEENS_6half_tENS5_IJlSC_lEEESK_SL_NS4_8TiledMMAINS4_8MMA_AtomIJNS4_4SM904GMMA24MMA_64x8x16_F32F16F16_SSILNSP_5MajorE0ELSR_0ELNSP_7ScaleInE1ELSS_1EEEEEENS4_6LayoutINS5_IJSC_SC_SC_EEENS5_IJNSA_ILi0EEESX_SX_EEEEENS5_IJNS4_10UnderscoreES10_S10_EEEEENS4_13SM90_TMA_LOADENS4_14ComposedLayoutINS4_7SwizzleILi1ELi4ELi3EEENS4_18smem_ptr_flag_bitsILi16EEENSV_INS5_IJSH_SI_EEENS5_IJSI_SC_EEEEEEEvNS4_8identityENS4_23SM90_TMA_LOAD_MULTICASTES1C_vS1D_EENS_8epilogue10collective6detail29Sm90TmaWarpSpecializedAdapterINS1H_15DefaultEpilogueISK_SL_SL_NS1G_6thread17LinearCombinationISK_Li1EffLNS1L_9ScaleType4KindE0ELNS_15FloatRoundStyleE2ESK_EENS1_15EpilogueDefaultEEEEEvvEEEEvNT_6ParamsE:
        .type           _ZN7cutlass13device_kernelINS_4gemm6kernel13GemmUniversalIN4cute5tupleIJiiiiEEENS1_10collective13CollectiveMmaINS1_34MainloopSm90TmaGmmaWarpSpecializedILi100ENS5_IJNS4_1CILi2EEENSA_ILi1EEESC_EEENS1_32KernelTmaWarpSpecializedPingpongEEENS5_IJNSA_ILi64EEENSA_ILi8EEENSA_ILi16EEEEEENS_6half_tENS5_IJlSC_lEEESK_SL_NS4_8TiledMMAINS4_8MMA_AtomIJNS4_4SM904GMMA24MMA_64x8x16_F32F16F16_SSILNSP_5MajorE0ELSR_0ELNSP_7ScaleInE1ELSS_1EEEEEENS4_6LayoutINS5_IJSC_SC_SC_EEENS5_IJNSA_ILi0EEESX_SX_EEEEENS5_IJNS4_10UnderscoreES10_S10_EEEEENS4_13SM90_TMA_LOADENS4_14ComposedLayoutINS4_7SwizzleILi1ELi4ELi3EEENS4_18smem_ptr_flag_bitsILi16EEENSV_INS5_IJSH_SI_EEENS5_IJSI_SC_EEEEEEEvNS4_8identityENS4_23SM90_TMA_LOAD_MULTICASTES1C_vS1D_EENS_8epilogue10collective6detail29Sm90TmaWarpSpecializedAdapterINS1H_15DefaultEpilogueISK_SL_SL_NS1G_6thread17LinearCombinationISK_Li1EffLNS1L_9ScaleType4KindE0ELNS_15FloatRoundStyleE2ESK_EENS1_15EpilogueDefaultEEEEEvvEEEEvNT_6ParamsE,@function
        .size           _ZN7cutlass13device_kernelINS_4gemm6kernel13GemmUniversalIN4cute5tupleIJiiiiEEENS1_10collective13CollectiveMmaINS1_34MainloopSm90TmaGmmaWarpSpecializedILi100ENS5_IJNS4_1CILi2EEENSA_ILi1EEESC_EEENS1_32KernelTmaWarpSpecializedPingpongEEENS5_IJNSA_ILi64EEENSA_ILi8EEENSA_ILi16EEEEEENS_6half_tENS5_IJlSC_lEEESK_SL_NS4_8TiledMMAINS4_8MMA_AtomIJNS4_4SM904GMMA24MMA_64x8x16_F32F16F16_SSILNSP_5MajorE0ELSR_0ELNSP_7ScaleInE1ELSS_1EEEEEENS4_6LayoutINS5_IJSC_SC_SC_EEENS5_IJNSA_ILi0EEESX_SX_EEEEENS5_IJNS4_10UnderscoreES10_S10_EEEEENS4_13SM90_TMA_LOADENS4_14ComposedLayoutINS4_7SwizzleILi1ELi4ELi3EEENS4_18smem_ptr_flag_bitsILi16EEENSV_INS5_IJSH_SI_EEENS5_IJSI_SC_EEEEEEEvNS4_8identityENS4_23SM90_TMA_LOAD_MULTICASTES1C_vS1D_EENS_8epilogue10collective6detail29Sm90TmaWarpSpecializedAdapterINS1H_15DefaultEpilogueISK_SL_SL_NS1G_6thread17LinearCombinationISK_Li1EffLNS1L_9ScaleType4KindE0ELNS_15FloatRoundStyleE2ESK_EENS1_15EpilogueDefaultEEEEEvvEEEEvNT_6ParamsE,(.L_x_82 - _ZN7cutlass13device_kernelINS_4gemm6kernel13GemmUniversalIN4cute5tupleIJiiiiEEENS1_10collective13CollectiveMmaINS1_34MainloopSm90TmaGmmaWarpSpecializedILi100ENS5_IJNS4_1CILi2EEENSA_ILi1EEESC_EEENS1_32KernelTmaWarpSpecializedPingpongEEENS5_IJNSA_ILi64EEENSA_ILi8EEENSA_ILi16EEEEEENS_6half_tENS5_IJlSC_lEEESK_SL_NS4_8TiledMMAINS4_8MMA_AtomIJNS4_4SM904GMMA24MMA_64x8x16_F32F16F16_SSILNSP_5MajorE0ELSR_0ELNSP_7ScaleInE1ELSS_1EEEEEENS4_6LayoutINS5_IJSC_SC_SC_EEENS5_IJNSA_ILi0EEESX_SX_EEEEENS5_IJNS4_10UnderscoreES10_S10_EEEEENS4_13SM90_TMA_LOADENS4_14ComposedLayoutINS4_7SwizzleILi1ELi4ELi3EEENS4_18smem_ptr_flag_bitsILi16EEENSV_INS5_IJSH_SI_EEENS5_IJSI_SC_EEEEEEEvNS4_8identityENS4_23SM90_TMA_LOAD_MULTICASTES1C_vS1D_EENS_8epilogue10collective6detail29Sm90TmaWarpSpecializedAdapterINS1H_15DefaultEpilogueISK_SL_SL_NS1G_6thread17LinearCombinationISK_Li1EffLNS1L_9ScaleType4KindE0ELNS_15FloatRoundStyleE2ESK_EENS1_15EpilogueDefaultEEEEEvvEEEEvNT_6ParamsE)
        .other          _ZN7cutlass13device_kernelINS_4gemm6kernel13GemmUniversalIN4cute5tupleIJiiiiEEENS1_10collective13CollectiveMmaINS1_34MainloopSm90TmaGmmaWarpSpecializedILi100ENS5_IJNS4_1CILi2EEENSA_ILi1EEESC_EEENS1_32KernelTmaWarpSpecializedPingpongEEENS5_IJNSA_ILi64EEENSA_ILi8EEENSA_ILi16EEEEEENS_6half_tENS5_IJlSC_lEEESK_SL_NS4_8TiledMMAINS4_8MMA_AtomIJNS4_4SM904GMMA24MMA_64x8x16_F32F16F16_SSILNSP_5MajorE0ELSR_0ELNSP_7ScaleInE1ELSS_1EEEEEENS4_6LayoutINS5_IJSC_SC_SC_EEENS5_IJNSA_ILi0EEESX_SX_EEEEENS5_IJNS4_10UnderscoreES10_S10_EEEEENS4_13SM90_TMA_LOADENS4_14ComposedLayoutINS4_7SwizzleILi1ELi4ELi3EEENS4_18smem_ptr_flag_bitsILi16EEENSV_INS5_IJSH_SI_EEENS5_IJSI_SC_EEEEEEEvNS4_8identityENS4_23SM90_TMA_LOAD_MULTICASTES1C_vS1D_EENS_8epilogue10collective6detail29Sm90TmaWarpSpecializedAdapterINS1H_15DefaultEpilogueISK_SL_SL_NS1G_6thread17LinearCombinationISK_Li1EffLNS1L_9ScaleType4KindE0ELNS_15FloatRoundStyleE2ESK_EENS1_15EpilogueDefaultEEEEEvvEEEEvNT_6ParamsE,@"STO_CUDA_ENTRY STV_DEFAULT"
_ZN7cutlass13device_kernelINS_4gemm6kernel13GemmUniversalIN4cute5tupleIJiiiiEEENS1_10collective13CollectiveMmaINS1_34MainloopSm90TmaGmmaWarpSpecializedILi100ENS5_IJNS4_1CILi2EEENSA_ILi1EEESC_EEENS1_32KernelTmaWarpSpecializedPingpongEEENS5_IJNSA_ILi64EEENSA_ILi8EEENSA_ILi16EEEEEENS_6half_tENS5_IJlSC_lEEESK_SL_NS4_8TiledMMAINS4_8MMA_AtomIJNS4_4SM904GMMA24MMA_64x8x16_F32F16F16_SSILNSP_5MajorE0ELSR_0ELNSP_7ScaleInE1ELSS_1EEEEEENS4_6LayoutINS5_IJSC_SC_SC_EEENS5_IJNSA_ILi0EEESX_SX_EEEEENS5_IJNS4_10UnderscoreES10_S10_EEEEENS4_13SM90_TMA_LOADENS4_14ComposedLayoutINS4_7SwizzleILi1ELi4ELi3EEENS4_18smem_ptr_flag_bitsILi16EEENSV_INS5_IJSH_SI_EEENS5_IJSI_SC_EEEEEEEvNS4_8identityENS4_23SM90_TMA_LOAD_MULTICASTES1C_vS1D_EENS_8epilogue10collective6detail29Sm90TmaWarpSpecializedAdapterINS1H_15DefaultEpilogueISK_SL_SL_NS1G_6thread17LinearCombinationISK_Li1EffLNS1L_9ScaleType4KindE0ELNS_15FloatRoundStyleE2ESK_EENS1_15EpilogueDefaultEEEEEvvEEEEvNT_6ParamsE:
[----:B------:R-:W0:Y:S01]  /*0000*/  LDC R1, c[0x0][0x28] ;  /* 0x00000a00ff017b82 */ /* 0x000e220000000800 */
[----:B------:R-:W1:Y:S01]  /*0010*/  S2R R3, SR_TID.X ;  /* 0x0000000000037919 */ /* 0x000e620000002100 */
[----:B------:R-:W-:Y:S01]  /*0020*/  ELECT P0, URZ, PT ;  /* 0x00000000003f782f */ /* 0x000fe20003800000 */
[----:B------:R-:W-:Y:S01]  /*0030*/  BSSY B0, `(.L_x_0) ;  /* 0x000000f000007945 */ /* 0x000fe20003800000 */
[--C-:B-1----:R-:W-:Y:S02]  /*0040*/  SHF.R.U32.HI R0, RZ, 0x5, R3.reuse ;  /* 0x00000005ff007819 */ /* 0x102fe40000011603 */
[----:B------:R-:W-:-:S03]  /*0050*/  SHF.R.U32.HI R6, RZ, 0x7, R3 ;  /* 0x00000007ff067819 */ /* 0x000fc60000011603 */
[----:B------:R-:W1:Y:S04]  /*0060*/  SHFL.IDX PT, R5, R0, RZ, 0x1f ;  /* 0x00001fff00057589 */ /* 0x000e6800000e0000 */
[----:B------:R2:W3:Y:S01]  /*0070*/  SHFL.IDX PT, R10, R6, RZ, 0x1f ;  /* 0x00001fff060a7589 */ /* 0x0004e200000e0000 */
[----:B-1----:R-:W-:-:S13]  /*0080*/  ISETP.NE.OR P0, PT, R5, RZ, !P0 ;  /* 0x000000ff0500720c */ /* 0x002fda0004705670 */
[----:B0-23--:R-:W-:Y:S05]  /*0090*/  @P0 BRA `(.L_x_1) ;  /* 0x0000000000200947 */ /* 0x00dfea0003800000 */
[----:B------:R-:W-:Y:S02]  /*00a0*/  ULDC.64 UR4, c[0x0][0x198] ;  /* 0x0000660000047ab9 */ /* 0x000fe40000000a00 */
[----:B------:R-:W-:Y:S02]  /*00b0*/  UIADD3 UR6, UP0, UR4, 0xf0, URZ ;  /* 0x000000f004067890 */ /* 0x000fe4000ff1e03f */
[----:B------:R-:W-:Y:S02]  /*00c0*/  UIADD3 UR4, UP1, UR4, 0x1f0, URZ ;  /* 0x000001f004047890 */ /* 0x000fe4000ff3e03f */
[----:B------:R-:W-:Y:S02]  /*00d0*/  UIADD3.X UR7, URZ, UR5, URZ, UP0, !UPT ;  /* 0x000000053f077290 */ /* 0x000fe400087fe43f */
[----:B------:R-:W-:-:S07]  /*00e0*/  UIADD3.X UR5, URZ, UR5, URZ, UP1, !UPT ;  /* 0x000000053f057290 */ /* 0x000fce0008ffe43f */
[----:B------:R0:W-:Y:S02]  /*00f0*/  UTMACCTL.PF [UR6] ;  /* 0x00000000060079b9 */ /* 0x0001e40008040000 */
[----:B------:R0:W-:Y:S02]  /*0100*/  UTMACCTL.PF [UR4] ;  /* 0x00000000040079b9 */ /* 0x0001e40008040000 */
[----:B0-----:R-:W-:Y:S01]  /*0110*/  NOP ;  /* 0x0000000000007918 */ /* 0x001fe20000000000 */
.L_x_1:
[----:B------:R-:W-:Y:S05]  /*0120*/  BSYNC B0 ;  /* 0x0000000000007941 */ /* 0x000fea0003800000 */
.L_x_0:
[----:B------:R-:W0:Y:S02]  /*0130*/  SHFL.IDX PT, R8, R0, RZ, 0x1f ;  /* 0x00001fff00087589 */ /* 0x000e2400000e0000 */
[----:B0-----:R-:W-:-:S13]  /*0140*/  ISETP.NE.AND P0, PT, R8, RZ, PT ;  /* 0x000000ff0800720c */ /* 0x001fda0003f05270 */
[----:B------:R-:W-:Y:S05]  /*0150*/  @P0 BRA `(.L_x_2) ;  /* 0x0000000c00640947 */ /* 0x000fea0003800000 */
[----:B------:R-:W-:Y:S01]  /*0160*/  ELECT P0, URZ, PT ;  /* 0x00000000003f782f */ /* 0x000fe20003800000 */
[----:B------:R-:W-:-:S12]  /*0170*/  BSSY B0, `(.L_x_2) ;  /* 0x00000d7000007945 */ /* 0x000fd80003800000 */
[----:B------:R-:W-:Y:S05]  /*0180*/  @!P0 BRA `(.L_x_3) ;  /* 0x0000000c00548947 */ /* 0x000fea0003800000 */
[----:B------:R-:W0:Y:S01]  /*0190*/  S2UR UR8, SR_CgaCtaId ;  /* 0x00000000000879c3 */ /* 0x000e220000008800 */
[----:B------:R-:W-:Y:S01]  /*01a0*/  UMOV UR4, 0x400 ;  /* 0x0000040000047882 */ /* 0x000fe20000000000 */
[----:B------:R-:W-:Y:S01]  /*01b0*/  UMOV UR5, 0x1 ;  /* 0x0000000100057882 */ /* 0x000fe20000000000 */
[----:B------:R-:W-:Y:S02]  /*01c0*/  UMOV UR6, 0x2 ;  /* 0x0000000200067882 */ /* 0x000fe40000000000 */
[----:B------:R-:W-:-:S04]  /*01d0*/  UIADD3 UR6, -UR6, 0x100000, URZ ;  /* 0x0010000006067890 */ /* 0x000fc8000fffe13f */
[----:B------:R-:W-:Y:S02]  /*01e0*/  USHF.L.U32 UR7, UR6, 0xb, URZ ;  /* 0x0000000b06077899 */ /* 0x000fe4000800063f */
[----:B------:R-:W-:Y:S02]  /*01f0*/  USHF.L.U32 UR6, UR6, 0x1, URZ ;  /* 0x0000000106067899 */ /* 0x000fe4000800063f */
[----:B0-----:R-:W-:Y:S02]  /*0200*/  ULEA UR8, UR8, UR4, 0x18 ;  /* 0x0000000408087291 */ /* 0x001fe4000f8ec03f */
[----:B------:R-:W-:-:S04]  /*0210*/  UIADD3 UR4, -UR5, 0x100000, URZ ;  /* 0x0010000005047890 */ /* 0x000fc8000fffe13f */
[----:B------:R-:W-:Y:S02]  /*0220*/  USHF.L.U32 UR5, UR4, 0xb, URZ ;  /* 0x0000000b04057899 */ /* 0x000fe4000800063f */
[----:B------:R-:W-:Y:S01]  /*0230*/  USHF.L.U32 UR4, UR4, 0x1, URZ ;  /* 0x0000000104047899 */ /* 0x000fe2000800063f */
[----:B------:R-:W0:Y:S11]  /*0240*/  FENCE.VIEW.ASYNC.S ;  /* 0x00000000000073c6 */ /* 0x000e360000000000 */
[----:B0-----:R0:W1:Y:S01]  /*0250*/  SYNCS.EXCH.64 URZ, [UR8], UR4 ;  /* 0x00000004083f75b2 */ /* 0x0010620008000100 */
[----:B------:R0:W2:Y:S01]  /*0260*/  SYNCS.EXCH.64 URZ, [UR8+0x320], UR6 ;  /* 0x00032006083f75b2 */ /* 0x0000a20008000100 */
[----:B------:R0:W3:Y:S01]  /*0270*/  SYNCS.EXCH.64 URZ, [UR8+0x8], UR4 ;  /* 0x00000804083f75b2 */ /* 0x0000e20008000100 */
[----:B------:R0:W4:Y:S01]  /*0280*/  SYNCS.EXCH.64 URZ, [UR8+0x328], UR6 ;  /* 0x00032806083f75b2 */ /* 0x0001220008000100 */
[----:B------:R0:W0:Y:S01]  /*0290*/  SYNCS.EXCH.64 URZ, [UR8+0x10], UR4 ;  /* 0x00001004083f75b2 */ /* 0x0000220008000100 */
        /* <DEDUP_REMOVED lines=195> */
[----:B-1234-:R-:W-:Y:S01]  /*0ed0*/  NOP ;  /* 0x0000000000007918 */ /* 0x01efe20000000000 */
.L_x_3:
[----:B0-----:R-:W-:Y:S05]  /*0ee0*/  BSYNC B0 ;  /* 0x0000000000007941 */ /* 0x001fea0003800000 */
.L_x_2:
[----:B------:R-:W0:Y:S01]  /*0ef0*/  S2UR UR13, SR_CTAID.X ;  /* 0x00000000000d79c3 */ /* 0x000e220000002500 */
[----:B------:R-:W1:Y:S01]  /*0f00*/  SHFL.IDX PT, R9, R0, RZ, 0x1f ;  /* 0x00001fff00097589 */ /* 0x000e6200000e0000 */
[----:B------:R-:W-:Y:S02]  /*0f10*/  SHF.R.S32.HI R2, RZ, 0x1f, R3 ;  /* 0x0000001fff027819 */ /* 0x000fe40000011403 */
[----:B------:R-:W-:Y:S01]  /*0f20*/  ELECT P0, URZ, PT ;  /* 0x00000000003f782f */ /* 0x000fe20003800000 */
[----:B------:R-:W-:Y:S01]  /*0f30*/  NOP ;  /* 0x0000000000007918 */ /* 0x000fe20000000000 */
[----:B------:R2:W3:Y:S01]  /*0f40*/  SHFL.IDX PT, R12, R0, RZ, 0x1f ;  /* 0x00001fff000c7589 */ /* 0x0004e200000e0000 */
[----:B------:R-:W-:Y:S01]  /*0f50*/  LEA.HI R2, R2, R3, RZ, 0x7 ;  /* 0x0000000302027211 */ /* 0x000fe200078f38ff */
[----:B------:R-:W-:Y:S01]  /*0f60*/  ULDC UR4, c[0x0][0x150] ;  /* 0x0000540000047ab9 */ /* 0x000fe20000000800 */
[----:B------:R-:W-:Y:S01]  /*0f70*/  ELECT P1, URZ, PT ;  /* 0x00000000003f782f */ /* 0x000fe20003820000 */
[----:B------:R-:W4:Y:S01]  /*0f80*/  S2R R4, SR_CTAID.Y ;  /* 0x0000000000047919 */ /* 0x000f220000002600 */
[----:B------:R-:W-:Y:S01]  /*0f90*/  LOP3.LUT R2, R2, 0xffffff80, RZ, 0xc0, !PT ;  /* 0xffffff8002027812 */ /* 0x000fe200078ec0ff */
[----:B------:R-:W5:Y:S01]  /*0fa0*/  LDC R15, c[0x0][0x144] ;  /* 0x00005100ff0f7b82 */ /* 0x000f620000000800 */
[----:B------:R-:W-:Y:S01]  /*0fb0*/  UMOV UR11, 0x80 ;  /* 0x00000080000b7882 */ /* 0x000fe20000000000 */
[----:B------:R3:W5:Y:S01]  /*0fc0*/  SHFL.IDX PT, R17, R6, RZ, 0x1f ;  /* 0x00001fff06117589 */ /* 0x00076200000e0000 */
[----:B------:R-:W-:Y:S01]  /*0fd0*/  NOP ;  /* 0x0000000000007918 */ /* 0x000fe20000000000 */
[----:B------:R-:W-:Y:S01]  /*0fe0*/  IMAD.IADD R2, R3, 0x1, -R2 ;  /* 0x0000000103027824 */ /* 0x000fe200078e0a02 */
[C---:B------:R-:W-:Y:S01]  /*0ff0*/  ISETP.NE.AND P4, PT, R10.reuse, RZ, PT ;  /* 0x000000ff0a00720c */ /* 0x040fe20003f85270 */
[----:B------:R-:W-:-:S02]  /*1000*/  VIADD R41, R10, 0xffffffff ;  /* 0xffffffff0a297836 */ /* 0x000fc40000000000 */
[----:B------:R-:W5:Y:S01]  /*1010*/  LDC R16, c[0x0][0x140] ;  /* 0x00005000ff107b82 */ /* 0x000f620000000800 */
[----:B------:R-:W-:Y:S01]  /*1020*/  SHF.R.S32.HI R7, RZ, 0x1f, R2 ;  /* 0x0000001fff077819 */ /* 0x000fe20000011402 */
[----:B------:R-:W-:Y:S01]  /*1030*/  IMAD.MOV.U32 R28, RZ, RZ, 0x1 ;  /* 0x00000001ff1c7424 */ /* 0x000fe200078e00ff */
[----:B------:R-:W-:Y:S02]  /*1040*/  ISETP.GE.U32.AND P6, PT, R41, 0x2, PT ;  /* 0x000000022900780c */ /* 0x000fe40003fc6070 */
[----:B0-----:R-:W-:Y:S02]  /*1050*/  I2FP.F32.U32 R13, UR13 ;  /* 0x0000000d000d7c45 */ /* 0x001fe40008201000 */
[----:B-1----:R-:W-:Y:S02]  /*1060*/  ISETP.NE.OR P0, PT, R9, RZ, !P0 ;  /* 0x000000ff0900720c */ /* 0x002fe40004705670 */
[----:B------:R-:W-:Y:S01]  /*1070*/  LEA.HI R9, R7, R2, RZ, 0x3 ;  /* 0x0000000207097211 */ /* 0x000fe200078f18ff */
[----:B------:R-:W-:Y:S01]  /*1080*/  FMUL R14, R13, UR4 ;  /* 0x000000040d0e7c20 */ /* 0x000fe20008400000 */
[----:B------:R-:W-:Y:S01]  /*1090*/  SHF.R.S32.HI R13, RZ, 0x1f, R8 ;  /* 0x0000001fff0d7819 */ /* 0x000fe20000011408 */
[----:B------:R-:W-:Y:S01]  /*10a0*/  ULDC UR4, c[0x0][0x154] ;  /* 0x0000550000047ab9 */ /* 0x000fe20000000800 */
[----:B------:R-:W-:-:S02]  /*10b0*/  SHF.R.S32.HI R11, RZ, 0x3, R9 ;  /* 0x00000003ff0b7819 */ /* 0x000fc40000011409 */
[----:B--2---:R-:W-:Y:S01]  /*10c0*/  SHF.R.S32.HI R0, RZ, 0x1f, R9 ;  /* 0x0000001fff007819 */ /* 0x004fe20000011409 */
[----:B------:R-:W0:Y:S01]  /*10d0*/  F2I.U32.TRUNC.NTZ R14, R14 ;  /* 0x0000000e000e7305 */ /* 0x000e22000020f000 */
[----:B------:R-:W-:Y:S02]  /*10e0*/  LEA.HI R13, R13, R8, RZ, 0x2 ;  /* 0x000000080d0d7211 */ /* 0x000fe400078f10ff */
[----:B------:R-:W-:Y:S01]  /*10f0*/  LEA.HI R9, R0, R11, RZ, 0x2 ;  /* 0x0000000b00097211 */ /* 0x000fe200078f10ff */
[----:B------:R-:W-:Y:S01]  /*1100*/  VOTEU.ALL UP1, P0 ;  /* 0x00000000003f7886 */ /* 0x000fe20000020000 */
[----:B---3--:R-:W-:Y:S01]  /*1110*/  ISETP.NE.OR P1, PT, R12, RZ, !P1 ;  /* 0x000000ff0c00720c */ /* 0x008fe20004f25670 */
[----:B------:R-:W-:Y:S01]  /*1120*/  VOTEU.ALL UP0, P0 ;  /* 0x00000000003f7886 */ /* 0x000fe20000000000 */
[----:B------:R-:W-:Y:S02]  /*1130*/  SHF.R.S32.HI R0, RZ, 0x1f, R5 ;  /* 0x0000001fff007819 */ /* 0x000fe40000011405 */
[----:B------:R-:W-:Y:S01]  /*1140*/  LOP3.LUT R6, R9, 0xfffffffc, RZ, 0xc0, !PT ;  /* 0xfffffffc09067812 */ /* 0x000fe200078ec0ff */
[----:B------:R-:W1:Y:S01]  /*1150*/  @!UP1 S2UR UR7, SR_CgaCtaId ;  /* 0x00000000000799c3 */ /* 0x000e620000008800 */
[----:B------:R-:W-:Y:S01]  /*1160*/  LOP3.LUT R13, R13, 0x3ffffffc, RZ, 0xc0, !PT ;  /* 0x3ffffffc0d0d7812 */ /* 0x000fe200078ec0ff */
[----:B------:R-:W-:Y:S01]  /*1170*/  @!UP1 UMOV UR6, 0x400 ;  /* 0x0000040000069882 */ /* 0x000fe20000000000 */
[----:B------:R-:W-:Y:S01]  /*1180*/  LEA.HI R0, R0, R5, RZ, 0x2 ;  /* 0x0000000500007211 */ /* 0x000fe200078f10ff */
[----:B------:R-:W-:Y:S01]  /*1190*/  IMAD.IADD R11, R11, 0x1, -R6 ;  /* 0x000000010b0b7824 */ /* 0x000fe200078e0a06 */
[----:B----4-:R-:W-:Y:S01]  /*11a0*/  I2FP.F32.U32 R9, R4 ;  /* 0x0000000400097245 */ /* 0x010fe20000201000 */
[----:B------:R-:W-:Y:S01]  /*11b0*/  IMAD.IADD R8, R8, 0x1, -R13 ;  /* 0x0000000108087824 */ /* 0x000fe200078e0a0d */
[----:B------:R-:W-:Y:S01]  /*11c0*/  LOP3.LUT R0, R0, 0xfffffffc, RZ, 0xc0, !PT ;  /* 0xfffffffc00007812 */ /* 0x000fe200078ec0ff */
[----:B------:R-:W-:Y:S01]  /*11d0*/  VOTEU.ALL UP2, P1 ;  /* 0x00000000003f7886 */ /* 0x000fe20000840000 */
[----:B0-----:R-:W-:-:S02]  /*11e0*/  IMAD.MOV R14, RZ, RZ, -R14 ;  /* 0x000000ffff0e7224 */ /* 0x001fc400078e0a0e */
[----:B------:R-:W-:Y:S01]  /*11f0*/  FMUL R12, R9, UR4 ;  /* 0x00000004090c7c20 */ /* 0x000fe20008400000 */
[----:B------:R-:W-:Y:S01]  /*1200*/  IMAD R8, R8, 0x4, R11 ;  /* 0x0000000408087824 */ /* 0x000fe200078e020b */
[----:B------:R-:W-:Y:S01]  /*1210*/  UMOV UR4, 0x20 ;  /* 0x0000002000047882 */ /* 0x000fe20000000000 */
[----:B------:R-:W-:Y:S01]  /*1220*/  IMAD.IADD R6, R5, 0x1, -R0 ;  /* 0x0000000105067824 */ /* 0x000fe200078e0a00 */
[----:B------:R-:W0:Y:S01]  /*1230*/  @!UP2 S2UR UR10, SR_CgaCtaId ;  /* 0x00000000000aa9c3 */ /* 0x000e220000008800 */
[----:B-----5:R-:W-:Y:S01]  /*1240*/  IMAD R20, R15, R14, UR13 ;  /* 0x0000000d0f147e24 */ /* 0x020fe2000f8e020e */
[C---:B------:R-:W-:Y:S01]  /*1250*/  LEA.HI R0, R8.reuse, R8, RZ, 0x1 ;  /* 0x0000000808007211 */ /* 0x040fe200078f08ff */
[----:B------:R-:W2:Y:S01]  /*1260*/  F2I.U32.TRUNC.NTZ R12, R12 ;  /* 0x0000000c000c7305 */ /* 0x000ea2000020f000 */
[----:B------:R-:W-:Y:S01]  /*1270*/  IMAD.SHL.U32 R9, R8, 0x4, RZ ;  /* 0x0000000408097824 */ /* 0x000fe200078e00ff */
[----:B------:R-:W-:-:S04]  /*1280*/  @!UP1 UIADD3 UR4, -UR4, 0x100000, URZ ;  /* 0x0010000004049890 */ /* 0x000fc8000fffe13f */
[----:B------:R-:W-:Y:S02]  /*1290*/  @!UP1 USHF.L.U32 UR5, UR4, 0xb, URZ ;  /* 0x0000000b04059899 */ /* 0x000fe4000800063f */
[----:B------:R-:W-:Y:S01]  /*12a0*/  @!UP1 USHF.L.U32 UR4, UR4, 0x1, URZ ;  /* 0x0000000104049899 */ /* 0x000fe2000800063f */
[----:B------:R-:W-:Y:S01]  /*12b0*/  LOP3.LUT R11, R0, 0xfffffffe, RZ, 0xc0, !PT ;  /* 0xfffffffe000b7812 */ /* 0x000fe200078ec0ff */
[----:B------:R-:W-:Y:S01]  /*12c0*/  @!UP2 UMOV UR9, 0x400 ;  /* 0x000004000009a882 */ /* 0x000fe20000000000 */
[----:B------:R-:W3:Y:S01]  /*12d0*/  LDC R15, c[0x0][0x148] ;  /* 0x00005200ff0f7b82 */ /* 0x000ee20000000800 */
[C---:B------:R-:W-:Y:S01]  /*12e0*/  LOP3.LUT R26, R8.reuse, 0xc, R9, 0x78, !PT ;  /* 0x0000000c081a7812 */ /* 0x040fe200078e7809 */
[----:B-1----:R-:W-:Y:S01]  /*12f0*/  @!UP1 ULEA UR8, UR7, UR6, 0x18 ;  /* 0x0000000607089291 */ /* 0x002fe2000f8ec03f */
[----:B------:R-:W-:Y:S01]  /*1300*/  IMAD.IADD R11, R8, 0x1, -R11 ;  /* 0x00000001080b7824 */ /* 0x000fe200078e0a0b */
[----:B------:R-:W-:-:S04]  /*1310*/  @!UP2 UIADD3 UR6, -UR11, 0x100000, URZ ;  /* 0x001000000b06a890 */ /* 0x000fc8000fffe13f */
[----:B------:R-:W-:Y:S02]  /*1320*/  @!UP2 USHF.L.U32 UR7, UR6, 0xb, URZ ;  /* 0x0000000b0607a899 */ /* 0x000fe4000800063f */
[----:B------:R-:W-:Y:S01]  /*1330*/  @!UP2 USHF.L.U32 UR6, UR6, 0x1, URZ ;  /* 0x000000010606a899 */ /* 0x000fe2000800063f */
[----:B------:R-:W-:Y:S01]  /*1340*/  ISETP.EQ.U32.AND P2, PT, R16, 0x1, PT ;  /* 0x000000011000780c */ /* 0x000fe20003f42070 */
[----:B------:R-:W-:Y:S01]  /*1350*/  VOTEU.ALL UP3, P1 ;  /* 0x00000000003f7886 */ /* 0x000fe20000860000 */
[----:B------:R-:W-:Y:S01]  /*1360*/  VOTEU.ALL UP4, P1 ;  /* 0x00000000003f7886 */ /* 0x000fe20000880000 */
[----:B------:R-:W-:Y:S01]  /*1370*/  ISETP.NE.AND P3, PT, R11, R20, PT ;  /* 0x000000140b00720c */ /* 0x000fe20003f65270 */
[----:B------:R-:W-:Y:S01]  /*1380*/  VOTEU.ALL UP5, P1 ;  /* 0x00000000003f7886 */ /* 0x000fe200008a0000 */
[----:B--2---:R-:W-:Y:S01]  /*1390*/  IMAD.MOV R32, RZ, RZ, -R12 ;  /* 0x000000ffff207224 */ /* 0x004fe200078e0a0c */
[----:B------:R-:W-:Y:S01]  /*13a0*/  VOTEU.ALL UP1, P0 ;  /* 0x00000000003f7886 */ /* 0x000fe20000020000 */
[----:B------:R-:W-:Y:S01]  /*13b0*/  LOP3.LUT P0, RZ, R2, 0x7, RZ, 0xc0, !PT ;  /* 0x0000000702ff7812 */ /* 0x000fe2000780c0ff */
[----:B------:R-:W1:Y:S02]  /*13c0*/  FENCE.VIEW.ASYNC.S ;  /* 0x00000000000073c6 */ /* 0x000e640000000000 */
[----:B-1----:R1:W2:Y:S01]  /*13d0*/  @!UP0 SYNCS.EXCH.64 URZ, [UR8+0x670], UR4 ;  /* 0x00067004083f85b2 */ /* 0x0022a20008000100 */
[----:B------:R-:W-:Y:S01]  /*13e0*/  R2UR UR12, R17 ;  /* 0x00000000110c72ca */ /* 0x000fe200000e0000 */
[----:B0-----:R-:W-:Y:S01]  /*13f0*/  @!UP2 ULEA UR9, UR10, UR9, 0x18 ;  /* 0x000000090a09a291 */ /* 0x001fe2000f8ec03f */
[----:B------:R-:W-:Y:S01]  /*1400*/  ISETP.LT.U32.AND P0, PT, R26, 0x2, !P0 ;  /* 0x000000021a00780c */ /* 0x000fe20004701070 */
[----:B------:R-:W-:Y:S01]  /*1410*/  VOTEU.ALL UP2, P1 ;  /* 0x00000000003f7886 */ /* 0x000fe20000840000 */
[----:B------:R-:W-:-:S02]  /*1420*/  ISETP.NE.AND P1, PT, R6, 0x3, PT ;  /* 0x000000030600780c */ /* 0x000fc40003f25270 */
[----:B------:R-:W-:Y:S02]  /*1430*/  @P3 LEA.HI R0, R26, R26, RZ, 0x1 ;  /* 0x0000001a1a003211 */ /* 0x000fe400078f08ff */
[----:B------:R-:W-:Y:S01]  /*1440*/  ISETP.EQ.OR P1, PT, R6, RZ, !P1 ;  /* 0x000000ff0600720c */ /* 0x000fe20004f22670 */
[----:B---3--:R-:W-:Y:S01]  /*1450*/  IMAD R9, R15, R32, R4 ;  /* 0x000000200f097224 */ /* 0x008fe200078e0204 */
[----:B------:R-:W-:Y:S02]  /*1460*/  @P3 SHF.R.S32.HI R0, RZ, 0x1, R0 ;  /* 0x00000001ff003819 */ /* 0x000fe40000011400 */
[----:B------:R-:W-:Y:S02]  /*1470*/  ISETP.EQ.AND P1, PT, R10, RZ, P1 ;  /* 0x000000ff0a00720c */ /* 0x000fe40000f22270 */
[----:B------:R-:W-:Y:S01]  /*1480*/  @P3 ISETP.NE.AND P5, PT, R0, R9, PT ;  /* 0x000000090000320c */ /* 0x000fe20003fa5270 */
[----:B------:R1:W0:Y:S01]  /*1490*/  @!UP1 SYNCS.EXCH.64 URZ, [UR8+0x678], UR4 ;  /* 0x00067804083f95b2 */ /* 0x0002220008000100 */
[----:B------:R-:W-:Y:S01]  /*14a0*/  NOP ;  /* 0x0000000000007918 */ /* 0x000fe20000000000 */
[----:B------:R-:W-:-:S02]  /*14b0*/  SEL R9, RZ, 0x1, !P0 ;  /* 0x00000001ff097807 */ /* 0x000fc40004000000 */
[----:B------:R-:W-:Y:S02]  /*14c0*/  @P3 SEL R28, RZ, 0x1, P5 ;  /* 0x00000001ff1c3807 */ /* 0x000fe40002800000 */
[----:B------:R-:W-:Y:S02]  /*14d0*/  SEL R18, RZ, 0x1, !P1 ;  /* 0x00000001ff127807 */ /* 0x000fe40004800000 */
[----:B------:R-:W-:Y:S02]  /*14e0*/  LOP3.LUT R28, R28, R9, RZ, 0xc0, !PT ;  /* 0x000000091c1c7212 */ /* 0x000fe400078ec0ff */
[----:B------:R-:W-:Y:S01]  /*14f0*/  SEL R18, R18, 0x2, P6 ;  /* 0x0000000212127807 */ /* 0x000fe20003000000 */
[----:B------:R1:W3:Y:S01]  /*1500*/  @!UP2 SYNCS.EXCH.64 URZ, [UR9+0x650], UR6 ;  /* 0x00065006093fa5b2 */ /* 0x0002e20008000100 */
[----:B------:R1:W4:Y:S01]  /*1510*/  @!UP3 SYNCS.EXCH.64 URZ, [UR9+0x658], UR6 ;  /* 0x00065806093fb5b2 */ /* 0x0003220008000100 */
[----:B------:R1:W0:Y:S01]  /*1520*/  @!UP4 SYNCS.EXCH.64 URZ, [UR9+0x660], UR6 ;  /* 0x00066006093fc5b2 */ /* 0x0002220008000100 */
[----:B------:R1:W0:Y:S01]  /*1530*/  @!UP5 SYNCS.EXCH.64 URZ, [UR9+0x668], UR6 ;  /* 0x00066806093fd5b2 */ /* 0x0002220008000100 */
[----:B------:R-:W-:Y:S01]  /*1540*/  NOP ;  /* 0x0000000000007918 */ /* 0x000fe20000000000 */
[----:B-12---:R-:W-:Y:S05]  /*1550*/  @!P2 BRA `(.L_x_4) ;  /* 0x000000000008a947 */ /* 0x006fea0003800000 */
[----:B0--34-:R-:W-:Y:S01]  /*1560*/  UCGABAR_ARV ;  /* 0x00000000000079c7 */ /* 0x019fe20008000000 */
[----:B------:R-:W-:Y:S05]  /*1570*/  BRA `(.L_x_5) ;  /* 0x0000000000047947 */ /* 0x000fea0003800000 */
.L_x_4:
[----:B0--34-:R-:W-:Y:S01]  /*1580*/  NOP ;  /* 0x0000000000007918 */ /* 0x019fe20000000000 */
.L_x_5:
[----:B------:R-:W-:Y:S01]  /*1590*/  ULDC.64 UR4, c[0x0][0x598] ;  /* 0x0001660000047ab9 */ /* 0x000fe20000000a00 */
[----:B------:R-:W-:Y:S01]  /*15a0*/  ULDC.64 UR36, c[0x0][0x208] ;  /* 0x0000820000247ab9 */ /* 0x000fe20000000a00 */
[----:B------:R-:W-:-:S04]  /*15b0*/  ISETP.NE.U32.AND P0, PT, RZ, UR4, PT ;  /* 0x00000004ff007c0c */ /* 0x000fc8000bf05070 */
[----:B------:R-:W-:-:S13]  /*15c0*/  ISETP.NE.AND.EX P0, PT, RZ, UR5, PT, P0 ;  /* 0x00000005ff007c0c */ /* 0x000fda000bf05300 */
[----:B------:R-:W-:Y:S05]  /*15d0*/  @!P0 BRA `(.L_x_6) ;  /* 0x00000000001c8947 */ /* 0x000fea0003800000 */
[----:B------:R-:W0:Y:S02]  /*15e0*/  LDC.64 R8, c[0x0][0x598] ;  /* 0x00016600ff087b82 */ /* 0x000e240000000a00 */
[----:B0-----:R-:W2:Y:S02]  /*15f0*/  LDG.E.64 R8, desc[UR36][R8.64] ;  /* 0x0000002408087981 */ /* 0x001ea4000c1e1b00 */
[----:B--2---:R-:W-:-:S04]  /*1600*/  ISETP.NE.U32.AND P0, PT, R8, RZ, PT ;  /* 0x000000ff0800720c */ /* 0x004fc80003f05070 */
[----:B------:R-:W-:-:S13]  /*1610*/  ISETP.NE.AND.EX P0, PT, R9, RZ, PT, P0 ;  /* 0x000000ff0900720c */ /* 0x000fda0003f05300 */
[----:B------:R-:W-:Y:S05]  /*1620*/  @!P0 BRA `(.L_x_6) ;  /* 0x0000000000088947 */ /* 0x000fea0003800000 */
[----:B------:R0:W5:Y:S01]  /*1630*/  LD.E R29, desc[UR36][R8.64] ;  /* 0x00000024081d7980 */ /* 0x000162000c101900 */
[----:B------:R-:W-:Y:S05]  /*1640*/  BRA `(.L_x_7) ;  /* 0x0000000000247947 */ /* 0x000fea0003800000 */
.L_x_6:
[----:B------:R-:W-:Y:S02]  /*1650*/  ULDC.64 UR4, c[0x0][0x588] ;  /* 0x0001620000047ab9 */ /* 0x000fe40000000a00 */
[----:B------:R-:W-:-:S04]  /*1660*/  ISETP.NE.U32.AND P0, PT, RZ, UR4, PT ;  /* 0x00000004ff007c0c */ /* 0x000fc8000bf05070 */
[----:B------:R-:W-:-:S13]  /*1670*/  ISETP.NE.AND.EX P0, PT, RZ, UR5, PT, P0 ;  /* 0x00000005ff007c0c */ /* 0x000fda000bf05300 */
[----:B------:R-:W-:Y:S05]  /*1680*/  @!P0 BRA `(.L_x_8) ;  /* 0x00000000000c8947 */ /* 0x000fea0003800000 */
[----:B------:R-:W0:Y:S02]  /*1690*/  LDC.64 R8, c[0x0][0x588] ;  /* 0x00016200ff087b82 */ /* 0x000e240000000a00 */
[----:B0-----:R1:W5:Y:S01]  /*16a0*/  LDG.E R29, desc[UR36][R8.64] ;  /* 0x00000024081d7981 */ /* 0x001362000c1e1900 */
[----:B------:R-:W-:Y:S05]  /*16b0*/  BRA `(.L_x_7) ;  /* 0x0000000000087947 */ /* 0x000fea0003800000 */
.L_x_8:
[----:B------:R-:W-:Y:S02]  /*16c0*/  ULDC UR4, c[0x0][0x580] ;  /* 0x0001600000047ab9 */ /* 0x000fe40000000800 */
[----:B------:R-:W-:-:S07]  /*16d0*/  IMAD.U32 R29, RZ, RZ, UR4 ;  /* 0x00000004ff1d7e24 */ /* 0x000fce000f8e00ff */
.L_x_7:
[----:B------:R-:W-:Y:S02]  /*16e0*/  ULDC.64 UR4, c[0x0][0x5a0] ;  /* 0x0001680000047ab9 */ /* 0x000fe40000000a00 */
[----:B------:R-:W-:-:S04]  /*16f0*/  ISETP.NE.U32.AND P0, PT, RZ, UR4, PT ;  /* 0x00000004ff007c0c */ /* 0x000fc8000bf05070 */
[----:B------:R-:W-:-:S13]  /*1700*/  ISETP.NE.AND.EX P0, PT, RZ, UR5, PT, P0 ;  /* 0x00000005ff007c0c */ /* 0x000fda000bf05300 */
[----:B------:R-:W-:Y:S05]  /*1710*/  @!P0 BRA `(.L_x_9) ;  /* 0x00000000001c8947 */ /* 0x000fea0003800000 */
[----:B01----:R-:W0:Y:S02]  /*1720*/  LDC.64 R8, c[0x0][0x5a0] ;  /* 0x00016800ff087b82 */ /* 0x003e240000000a00 */
[----:B0-----:R-:W2:Y:S02]  /*1730*/  LDG.E.64 R8, desc[UR36][R8.64] ;  /* 0x0000002408087981 */ /* 0x001ea4000c1e1b00 */
[----:B--2---:R-:W-:-:S04]  /*1740*/  ISETP.NE.U32.AND P0, PT, R8, RZ, PT ;  /* 0x000000ff0800720c */ /* 0x004fc80003f05070 */
[----:B------:R-:W-:-:S13]  /*1750*/  ISETP.NE.AND.EX P0, PT, R9, RZ, PT, P0 ;  /* 0x000000ff0900720c */ /* 0x000fda0003f05300 */
[----:B------:R-:W-:Y:S05]  /*1760*/  @!P0 BRA `(.L_x_9) ;  /* 0x0000000000088947 */ /* 0x000fea0003800000 */
[----:B------:R0:W5:Y:S01]  /*1770*/  LD.E R30, desc[UR36][R8.64] ;  /* 0x00000024081e7980 */ /* 0x000162000c101900 */
[----:B------:R-:W-:Y:S05]  /*1780*/  BRA `(.L_x_10) ;  /* 0x0000000000247947 */ /* 0x000fea0003800000 */
.L_x_9:
[----:B------:R-:W-:Y:S02]  /*1790*/  ULDC.64 UR4, c[0x0][0x590] ;  /* 0x0001640000047ab9 */ /* 0x000fe40000000a00 */
[----:B------:R-:W-:-:S04]  /*17a0*/  ISETP.NE.U32.AND P0, PT, RZ, UR4, PT ;  /* 0x00000004ff007c0c */ /* 0x000fc8000bf05070 */
[----:B------:R-:W-:-:S13]  /*17b0*/  ISETP.NE.AND.EX P0, PT, RZ, UR5, PT, P0 ;  /* 0x00000005ff007c0c */ /* 0x000fda000bf05300 */
[----:B------:R-:W-:Y:S05]  /*17c0*/  @!P0 BRA `(.L_x_11) ;  /* 0x00000000000c8947 */ /* 0x000fea0003800000 */
[----:B------:R-:W2:Y:S02]  /*17d0*/  LDC.64 R30, c[0x0][0x590] ;  /* 0x00016400ff1e7b82 */ /* 0x000ea40000000a00 */
[----:B--2---:R2:W5:Y:S01]  /*17e0*/  LDG.E R30, desc[UR36][R30.64] ;  /* 0x000000241e1e7981 */ /* 0x004562000c1e1900 */
[----:B------:R-:W-:Y:S05]  /*17f0*/  BRA `(.L_x_10) ;  /* 0x0000000000087947 */ /* 0x000fea0003800000 */
.L_x_11:
[----:B------:R-:W-:Y:S02]  /*1800*/  ULDC UR4, c[0x0][0x584] ;  /* 0x0001610000047ab9 */ /* 0x000fe40000000800 */
[----:B------:R-:W-:-:S07]  /*1810*/  IMAD.U32 R30, RZ, RZ, UR4 ;  /* 0x00000004ff1e7e24 */ /* 0x000fce000f8e00ff */
.L_x_10:
[----:B------:R-:W3:Y:S01]  /*1820*/  LDC R23, c[0x0][0x65c] ;  /* 0x00019700ff177b82 */ /* 0x000ee20000000800 */
[----:B------:R-:W-:Y:S01]  /*1830*/  ULDC UR6, c[0x0][0x28c] ;  /* 0x0000a30000067ab9 */ /* 0x000fe20000000800 */
[----:B------:R-:W-:Y:S01]  /*1840*/  ISETP.NE.AND P0, PT, R10, 0x2, PT ;  /* 0x000000020a00780c */ /* 0x000fe20003f05270 */
[----:B------:R-:W-:Y:S01]  /*1850*/  UIADD3 UR6, UR6, 0xf, URZ ;  /* 0x0000000f06067890 */ /* 0x000fe2000fffe03f */
[----:B01----:R-:W-:Y:S01]  /*1860*/  IMAD.U32 R8, RZ, RZ, UR13 ;  /* 0x0000000dff087e24 */ /* 0x003fe2000f8e00ff */
[----:B------:R-:W-:Y:S01]  /*1870*/  UMOV UR39, URZ ;  /* 0x0000003f00277c82 */ /* 0x000fe20008000000 */
[----:B------:R-:W-:Y:S01]  /*1880*/  IMAD.MOV.U32 R9, RZ, RZ, RZ ;  /* 0x000000ffff097224 */ /* 0x000fe200078e00ff */
[----:B------:R-:W-:Y:S01]  /*1890*/  USHF.R.S32.HI UR7, URZ, 0x1f, UR6 ;  /* 0x0000001f3f077899 */ /* 0x000fe20008011406 */
[----:B------:R-:W-:Y:S01]  /*18a0*/  UMOV UR38, URZ ;  /* 0x0000003f00267c82 */ /* 0x000fe20008000000 */
[----:B------:R-:W-:Y:S02]  /*18b0*/  ULDC.64 UR8, c[0x0][0x650] ;  /* 0x0001940000087ab9 */ /* 0x000fe40000000a00 */
[----:B------:R-:W-:Y:S01]  /*18c0*/  ULEA.HI UR7, UR7, UR6, URZ, 0x4 ;  /* 0x0000000607077291 */ /* 0x000fe2000f8f203f */
[----:B---3--:R-:W-:-:S04]  /*18d0*/  ISETP.NE.AND P1, PT, R23, 0x1, PT ;  /* 0x000000011700780c */ /* 0x008fc80003f25270 */
[----:B------:R-:W-:-:S09]  /*18e0*/  P2R R0, PR, RZ, 0x2 ;  /* 0x00000002ff007803 */ /* 0x000fd20000000000 */
[----:B------:R-:W0:Y:S01]  /*18f0*/  @P1 LDC R11, c[0x0][0x10] ;  /* 0x00000400ff0b1b82 */ /* 0x000e220000000800 */
[----:B------:R-:W-:Y:S02]  /*1900*/  @P1 IMAD.MOV.U32 R5, RZ, RZ, RZ ;  /* 0x000000ffff051224 */ /* 0x000fe400078e00ff */
[----:B------:R-:W-:-:S05]  /*1910*/  @P1 IMAD.MOV.U32 R19, RZ, RZ, RZ ;  /* 0x000000ffff131224 */ /* 0x000fca00078e00ff */
[----:B------:R-:W1:Y:S01]  /*1920*/  @!P1 LDC R13, c[0x0][0xc] ;  /* 0x00000300ff0d9b82 */ /* 0x000e620000000800 */
[----:B------:R-:W-:Y:S01]  /*1930*/  ULDC UR4, c[0x0][0xc] ;  /* 0x0000030000047ab9 */ /* 0x000fe20000000800 */
[----:B------:R-:W-:Y:S02]  /*1940*/  ULDC UR5, c[0x0][0x10] ;  /* 0x0000040000057ab9 */ /* 0x000fe40000000800 */
[----:B------:R-:W-:-:S04]  /*1950*/  UIMAD.WIDE.U32 UR4, UR4, UR5, URZ ;  /* 0x00000005040472a5 */ /* 0x000fc8000f8e003f */
[----:B------:R-:W3:Y:S01]  /*1960*/  LDC R16, c[0x0][0x14] ;  /* 0x00000500ff107b82 */ /* 0x000ee20000000800 */
[----:B0-----:R-:W-:-:S04]  /*1970*/  @P1 IMAD.WIDE.U32 R10, R11, UR13, R4 ;  /* 0x0000000d0b0a1c25 */ /* 0x001fc8000f8e0004 */
[----:B------:R-:W-:Y:S02]  /*1980*/  @P1 IMAD.IADD R19, R11, 0x1, R19 ;  /* 0x000000010b131824 */ /* 0x000fe400078e0213 */
[----:B------:R-:W-:Y:S02]  /*1990*/  @P1 IMAD.MOV.U32 R22, RZ, RZ, R10 ;  /* 0x000000ffff161224 */ /* 0x000fe400078e000a */
[----:B-1----:R-:W-:-:S04]  /*19a0*/  @!P1 IMAD.WIDE.U32 R8, R4, R13, R8 ;  /* 0x0000000d04089225 */ /* 0x002fc800078e0008 */
[----:B------:R-:W-:Y:S02]  /*19b0*/  @!P1 IMAD.MOV.U32 R22, RZ, RZ, R8 ;  /* 0x000000ffff169224 */ /* 0x000fe400078e0008 */
[----:B------:R-:W-:Y:S02]  /*19c0*/  @!P1 IMAD.MOV.U32 R19, RZ, RZ, R9 ;  /* 0x000000ffff139224 */ /* 0x000fe400078e0009 */
[C---:B---3--:R-:W-:Y:S02]  /*19d0*/  IMAD R11, R16.reuse, UR5, RZ ;  /* 0x00000005100b7c24 */ /* 0x048fe4000f8e02ff */
[----:B------:R-:W-:Y:S01]  /*19e0*/  IMAD.WIDE.U32 R16, R16, UR4, RZ ;  /* 0x0000000410107c25 */ /* 0x000fe2000f8e00ff */
[----:B------:R-:W-:-:S03]  /*19f0*/  USHF.R.S32.HI UR4, URZ, 0x4, UR7 ;  /* 0x000000043f047899 */ /* 0x000fc60008011407 */
[----:B------:R-:W-:Y:S01]  /*1a00*/  IMAD.IADD R0, R17, 0x1, R11 ;  /* 0x0000000111007824 */ /* 0x000fe200078e020b */
[----:B------:R-:W-:Y:S08]  /*1a10*/  @P0 BRA `(.L_x_12) ;  /* 0x0000000000200947 */ /* 0x000ff00003800000 */
[----:B------:R-:W-:Y:S01]  /*1a20*/  UISETP.GE.U32.AND UP0, UPT, UR4, 0x64, UPT ;  /* 0x000000640400788c */ /* 0x000fe2000bf06070 */
[----:B------:R-:W-:Y:S01]  /*1a30*/  IADD3 R22, P0, R22, R16, RZ ;  /* 0x0000001016167210 */ /* 0x000fe20007f1e0ff */
[----:B------:R-:W-:Y:S01]  /*1a40*/  UIMAD.WIDE.U32 UR6, UR4, 0x51eb851f, URZ ;  /* 0x51eb851f040678a5 */ /* 0x000fe2000f8e003f */
[----:B------:R-:W-:-:S03]  /*1a50*/  UMOV UR38, URZ ;  /* 0x0000003f00267c82 */ /* 0x000fc60008000000 */
[----:B------:R-:W-:Y:S01]  /*1a60*/  USHF.R.U32.HI UR6, URZ, 0x5, UR7 ;  /* 0x000000053f067899 */ /* 0x000fe20008011607 */
[----:B------:R-:W-:-:S03]  /*1a70*/  IMAD.X R19, R0, 0x1, R19, P0 ;  /* 0x0000000100137824 */ /* 0x000fc600000e0613 */
[----:B------:R-:W-:Y:S02]  /*1a80*/  UIMAD UR39, UR6, -0x64, UR4 ;  /* 0xffffff9c062778a4 */ /* 0x000fe4000f8e0204 */
[----:B------:R-:W-:-:S12]  /*1a90*/  @UP0 ULOP3.LUT UR38, UR6, 0x1, URZ, 0xc0, !UPT ;  /* 0x0000000106260892 */ /* 0x000fd8000f8ec03f */
.L_x_12:
[----:B------:R-:W-:Y:S01]  /*1aa0*/  ISETP.GE.U32.AND P0, PT, R22, UR8, PT ;  /* 0x0000000816007c0c */ /* 0x000fe2000bf06070 */
[----:B------:R-:W-:Y:S01]  /*1ab0*/  IMAD.MOV.U32 R24, RZ, RZ, -0x1 ;  /* 0xffffffffff187424 */ /* 0x000fe200078e00ff */
[----:B------:R-:W-:Y:S01]  /*1ac0*/  PRMT R8, RZ, 0x7610, R8 ;  /* 0x00007610ff087816 */ /* 0x000fe20000000008 */
[----:B------:R-:W-:Y:S01]  /*1ad0*/  IMAD.MOV.U32 R25, RZ, RZ, -0x1 ;  /* 0xffffffffff197424 */ /* 0x000fe200078e00ff */
[----:B------:R-:W-:Y:S01]  /*1ae0*/  ISETP.GE.U32.AND.EX P0, PT, R19, UR9, PT, P0 ;  /* 0x0000000913007c0c */ /* 0x000fe2000bf06100 */
[----:B------:R-:W-:-:S12]  /*1af0*/  IMAD.MOV.U32 R27, RZ, RZ, -0x1 ;  /* 0xffffffffff1b7424 */ /* 0x000fd800078e00ff */
[----:B------:R-:W-:Y:S05]  /*1b00*/  @P0 BRA `(.L_x_13) ;  /* 0x00000004002c0947 */ /* 0x000fea0003800000 */
[----:B------:R-:W0:Y:S01]  /*1b10*/  LDC.64 R24, c[0x0][0x628] ;  /* 0x00018a00ff187b82 */ /* 0x000e220000000a00 */
[----:B------:R-:W-:Y:S02]  /*1b20*/  IMAD.MOV.U32 R8, RZ, RZ, R22 ;  /* 0x000000ffff087224 */ /* 0x000fe400078e0016 */
[----:B------:R-:W-:-:S05]  /*1b30*/  IMAD.MOV.U32 R9, RZ, RZ, R19 ;  /* 0x000000ffff097224 */ /* 0x000fca00078e0013 */
[----:B------:R-:W1:Y:S08]  /*1b40*/  LDC R14, c[0x0][0x630] ;  /* 0x00018c00ff0e7b82 */ /* 0x000e700000000800 */
[----:B------:R-:W3:Y:S01]  /*1b50*/  LDC.64 R34, c[0x0][0x620] ;  /* 0x00018800ff227b82 */ /* 0x000ee20000000a00 */
[----:B0-----:R-:W-:-:S04]  /*1b60*/  ISETP.NE.U32.AND P0, PT, R24, RZ, PT ;  /* 0x000000ff1800720c */ /* 0x001fc80003f05070 */
[----:B------:R-:W-:-:S13]  /*1b70*/  ISETP.NE.AND.EX P0, PT, R25, RZ, PT, P0 ;  /* 0x000000ff1900720c */ /* 0x000fda0003f05300 */
[----:B-1-3--:R-:W-:Y:S05]  /*1b80*/  @!P0 BRA `(.L_x_14) ;  /* 0x0000000000288947 */ /* 0x00afea0003800000 */
[----:B------:R-:W0:Y:S02]  /*1b90*/  LDC R13, c[0x0][0x634] ;  /* 0x00018d00ff0d7b82 */ /* 0x000e240000000800 */
[----:B0-----:R-:W-:-:S05]  /*1ba0*/  IADD3 R13, P0, R22, R13, RZ ;  /* 0x0000000d160d7210 */ /* 0x001fca0007f1e0ff */
[----:B------:R-:W-:-:S04]  /*1bb0*/  IMAD.X R21, RZ, RZ, R19, P0 ;  /* 0x000000ffff157224 */ /* 0x000fc800000e0613 */
[----:B------:R-:W-:-:S04]  /*1bc0*/  IMAD.WIDE.U32 R8, R21, R24, RZ ;  /* 0x0000001815087225 */ /* 0x000fc800078e00ff */
[----:B------:R-:W-:-:S04]  /*1bd0*/  IMAD.WIDE.U32 R10, P0, R13, R25, R8 ;  /* 0x000000190d0a7225 */ /* 0x000fc80007800008 */
[----:B------:R-:W-:-:S04]  /*1be0*/  IMAD.WIDE.U32 R8, R13, R24, RZ ;  /* 0x000000180d087225 */ /* 0x000fc800078e00ff */
[----:B------:R-:W-:Y:S01]  /*1bf0*/  IMAD.X R13, RZ, RZ, RZ, P0 ;  /* 0x000000ffff0d7224 */ /* 0x000fe200000e06ff */
[----:B------:R-:W-:Y:S01]  /*1c00*/  IADD3 RZ, P0, R9, R10, RZ ;  /* 0x0000000a09ff7210 */ /* 0x000fe20007f1e0ff */
[----:B------:R-:W-:-:S04]  /*1c10*/  IMAD.MOV.U32 R12, RZ, RZ, R11 ;  /* 0x000000ffff0c7224 */ /* 0x000fc800078e000b */
[----:B------:R-:W-:-:S08]  /*1c20*/  IMAD.WIDE.U32.X R8, R21, R25, R12, P0 ;  /* 0x0000001915087225 */ /* 0x000fd000000e040c */
.L_x_14:
[-CC-:B------:R-:W-:Y:S01]  /*1c30*/  SHF.R.U64 R37, R8, R14.reuse, R9.reuse ;  /* 0x0000000e08257219 */ /* 0x180fe20000001209 */
[----:B------:R-:W0:Y:S01]  /*1c40*/  LDC.64 R38, c[0x0][0x640] ;  /* 0x00019000ff267b82 */ /* 0x000e220000000a00 */
[----:B------:R-:W-:Y:S01]  /*1c50*/  SHF.R.U32.HI R8, RZ, R14, R9 ;  /* 0x0000000eff087219 */ /* 0x000fe20000011609 */
[----:B------:R-:W-:Y:S01]  /*1c60*/  IMAD.MOV.U32 R33, RZ, RZ, 0x1 ;  /* 0x00000001ff217424 */ /* 0x000fe200078e00ff */
[----:B------:R-:W-:-:S05]  /*1c70*/  IADD3 R11, P0, RZ, -R37, RZ ;  /* 0x80000025ff0b7210 */ /* 0x000fca0007f1e0ff */
[----:B------:R-:W1:Y:S01]  /*1c80*/  LDC R12, c[0x0][0x618] ;  /* 0x00018600ff0c7b82 */ /* 0x000e620000000800 */
[----:B------:R-:W-:Y:S02]  /*1c90*/  IMAD.X R9, RZ, RZ, ~R8, P0 ;  /* 0x000000ffff097224 */ /* 0x000fe400000e0e08 */
[----:B------:R-:W-:Y:S02]  /*1ca0*/  IMAD.MOV.U32 R8, RZ, RZ, R22 ;  /* 0x000000ffff087224 */ /* 0x000fe400078e0016 */
[-C--:B------:R-:W-:Y:S02]  /*1cb0*/  IMAD R10, R9, R34.reuse, RZ ;  /* 0x00000022090a7224 */ /* 0x080fe400078e02ff */
[----:B------:R-:W-:Y:S01]  /*1cc0*/  IMAD.MOV.U32 R9, RZ, RZ, R19 ;  /* 0x000000ffff097224 */ /* 0x000fe200078e0013 */
[----:B------:R-:W3:Y:S01]  /*1cd0*/  LDC R14, c[0x0][0x608] ;  /* 0x00018200ff0e7b82 */ /* 0x000ee20000000800 */
[----:B------:R-:W-:-:S04]  /*1ce0*/  IMAD.WIDE.U32 R8, R11, R34, R8 ;  /* 0x000000220b087225 */ /* 0x000fc800078e0008 */
[----:B------:R-:W-:-:S03]  /*1cf0*/  IMAD R11, R11, R35, R10 ;  /* 0x000000230b0b7224 */ /* 0x000fc600078e020a */
[----:B------:R-:W4:Y:S01]  /*1d00*/  LDC R36, c[0x0][0x658] ;  /* 0x00019600ff247b82 */ /* 0x000f220000000800 */
[----:B0-----:R-:W-:Y:S01]  /*1d10*/  ISETP.NE.U32.AND P0, PT, R38, RZ, PT ;  /* 0x000000ff2600720c */ /* 0x001fe20003f05070 */
[----:B------:R-:W-:-:S03]  /*1d20*/  IMAD.IADD R9, R9, 0x1, R11 ;  /* 0x0000000109097824 */ /* 0x000fc600078e020b */
[----:B------:R-:W-:Y:S01]  /*1d30*/  ISETP.NE.AND.EX P0, PT, R39, RZ, PT, P0 ;  /* 0x000000ff2700720c */ /* 0x000fe20003f05300 */
[----:B------:R-:W-:Y:S02]  /*1d40*/  IMAD.MOV.U32 R11, RZ, RZ, -0x1 ;  /* 0xffffffffff0b7424 */ /* 0x000fe400078e00ff */
[----:B------:R-:W0:Y:S01]  /*1d50*/  LDC R25, c[0x0][0x600] ;  /* 0x00018000ff197b82 */ /* 0x000e220000000800 */
[-CC-:B-1----:R-:W-:Y:S02]  /*1d60*/  SHF.R.U64 R24, R8, R12.reuse, R9.reuse ;  /* 0x0000000c08187219 */ /* 0x182fe40000001209 */
[----:B------:R-:W-:-:S05]  /*1d70*/  SHF.R.U32.HI R9, RZ, R12, R9 ;  /* 0x0000000cff097219 */ /* 0x000fca0000011609 */
[----:B------:R-:W1:Y:S01]  /*1d80*/  LDC R27, c[0x0][0x648] ;  /* 0x00019200ff1b7b82 */ /* 0x000e620000000800 */
[-CC-:B---3--:R-:W-:Y:S02]  /*1d90*/  SHF.R.U64 R35, R24, R14.reuse, R9.reuse ;  /* 0x0000000e18237219 */ /* 0x188fe40000001209 */
[----:B------:R-:W-:-:S05]  /*1da0*/  SHF.R.U32.HI R9, RZ, R14, R9 ;  /* 0x0000000eff097219 */ /* 0x000fca0000011609 */
[----:B--2---:R-:W2:Y:S01]  /*1db0*/  LDC R31, c[0x0][0x638] ;  /* 0x00018e00ff1f7b82 */ /* 0x004ea20000000800 */
[-C--:B----4-:R-:W-:Y:S02]  /*1dc0*/  SHF.L.U32 R8, R11, R36.reuse, RZ ;  /* 0x000000240b087219 */ /* 0x090fe400000006ff */
[--C-:B------:R-:W-:Y:S02]  /*1dd0*/  SHF.R.U64 R40, R35, R36, R9.reuse ;  /* 0x0000002423287219 */ /* 0x100fe40000001209 */
[----:B------:R-:W-:Y:S02]  /*1de0*/  LOP3.LUT R14, RZ, R8, RZ, 0x33, !PT ;  /* 0x00000008ff0e7212 */ /* 0x000fe400078e33ff */
[----:B------:R-:W-:Y:S01]  /*1df0*/  SHF.R.U32.HI R9, RZ, R36, R9 ;  /* 0x00000024ff097219 */ /* 0x000fe20000011609 */
[----:B------:R-:W3:Y:S01]  /*1e00*/  LDC R34, c[0x0][0x610] ;  /* 0x00018400ff227b82 */ /* 0x000ee20000000800 */
[----:B------:R-:W-:Y:S01]  /*1e10*/  IMAD.MOV.U32 R8, RZ, RZ, R40 ;  /* 0x000000ffff087224 */ /* 0x000fe200078e0028 */
[----:B------:R-:W-:Y:S06]  /*1e20*/  @!P0 BRA `(.L_x_15) ;  /* 0x0000000000288947 */ /* 0x000fec0003800000 */
[----:B------:R-:W4:Y:S02]  /*1e30*/  LDC R13, c[0x0][0x64c] ;  /* 0x00019300ff0d7b82 */ /* 0x000f240000000800 */
[----:B----4-:R-:W-:-:S05]  /*1e40*/  IADD3 R13, P0, R40, R13, RZ ;  /* 0x0000000d280d7210 */ /* 0x010fca0007f1e0ff */
        /* <DEDUP_REMOVED lines=8> */
.L_x_15:
[----:B-1----:R-:W-:Y:S01]  /*1ed0*/  SHF.R.U64 R8, R8, R27, R9 ;  /* 0x0000001b08087219 */ /* 0x002fe20000001209 */
[----:B0-----:R-:W-:Y:S01]  /*1ee0*/  VIADD R9, R25, 0xffffffff ;  /* 0xffffffff19097836 */ /* 0x001fe20000000000 */
[----:B------:R-:W-:Y:S01]  /*1ef0*/  SHF.L.U32 R5, R33, R36, RZ ;  /* 0x0000002421057219 */ /* 0x000fe200000006ff */
[----:B------:R-:W-:Y:S01]  /*1f00*/  @P1 IMAD R20, R15, R32, R4 ;  /* 0x000000200f141224 */ /* 0x000fe200078e0204 */
[----:B------:R-:W-:Y:S01]  /*1f10*/  LOP3.LUT R14, R35, R14, RZ, 0xc0, !PT ;  /* 0x0000000e230e7212 */ /* 0x000fe200078ec0ff */
[----:B------:R-:W-:Y:S01]  /*1f20*/  IMAD.MOV R10, RZ, RZ, -R8 ;  /* 0x000000ffff0a7224 */ /* 0x000fe200078e0a08 */
[----:B------:R-:W-:Y:S01]  /*1f30*/  LOP3.LUT R9, R24, R9, RZ, 0xc0, !PT ;  /* 0x0000000918097212 */ /* 0x000fe200078ec0ff */
[----:B------:R-:W-:Y:S02]  /*1f40*/  IMAD.MOV.U32 R27, RZ, RZ, R37 ;  /* 0x000000ffff1b7224 */ /* 0x000fe400078e0025 */
[----:B------:R-:W-:Y:S02]  /*1f50*/  IMAD R5, R5, R8, R14 ;  /* 0x0000000805057224 */ /* 0x000fe400078e020e */
[----:B--2---:R-:W-:-:S02]  /*1f60*/  IMAD R4, R10, R31, R40 ;  /* 0x0000001f0a047224 */ /* 0x004fc400078e0228 */
[----:B---3--:R-:W-:Y:S02]  /*1f70*/  IMAD R24, R5, R34, R20 ;  /* 0x0000002205187224 */ /* 0x008fe400078e0214 */
[----:B------:R-:W-:Y:S02]  /*1f80*/  IMAD R5, R4, R25, R9 ;  /* 0x0000001904057224 */ /* 0x000fe400078e0209 */
[----:B------:R-:W-:-:S03]  /*1f90*/  IMAD.MOV.U32 R8, RZ, RZ, 0x1 ;  /* 0x00000001ff087424 */ /* 0x000fc600078e00ff */
[----:B------:R-:W-:Y:S02]  /*1fa0*/  SEL R25, R5, R24, !P1 ;  /* 0x0000001805197207 */ /* 0x000fe40004800000 */
[----:B------:R-:W-:-:S07]  /*1fb0*/  SEL R24, R24, R5, !P1 ;  /* 0x0000000518187207 */ /* 0x000fce0004800000 */
.L_x_13:
[----:B------:R-:W-:Y:S05]  /*1fc0*/  @!P2 BRA `(.L_x_16) ;  /* 0x00000000000ca947 */ /* 0x000fea0003800000 */
[----:B------:R-:W-:Y:S01]  /*1fd0*/  UCGABAR_WAIT ;  /* 0x0000000000007dc7 */ /* 0x000fe20008000000 */
[----:B------:R-:W-:Y:S01]  /*1fe0*/  CCTL.IVALL ;  /* 0x00000000ff00798f */ /* 0x000fe20002000000 */
[----:B------:R-:W-:Y:S05]  /*1ff0*/  BRA `(.L_x_17) ;  /* 0x0000000000047947 */ /* 0x000fea0003800000 */
.L_x_16:
[----:B------:R-:W-:Y:S06]  /*2000*/  BAR.SYNC.DEFER_BLOCKING 0x0 ;  /* 0x0000000000007b1d */ /* 0x000fec0000010000 */
.L_x_17:
[----:B------:R-:W-:Y:S05]  /*2010*/  @!P4 BRA `(.L_x_18) ;  /* 0x0000001800c0c947 */ /* 0x000fea0003800000 */
[----:B------:R-:W-:-:S13]  /*2020*/  ISETP.GT.U32.AND P0, PT, R41, 0x1, PT ;  /* 0x000000012900780c */ /* 0x000fda0003f04070 */
[----:B------:R-:W-:Y:S05]  /*2030*/  @P0 EXIT ;  /* 0x000000000000094d */ /* 0x000fea0003800000 */
.L_x_19:
[----:B------:R-:W-:-:S08]  /*2040*/  NOP ;  /* 0x0000000000007918 */ /* 0x000fd00000000000 */
[----:B------:R-:W0:Y:S02]  /*2050*/  USETMAXREG.TRY_ALLOC.CTAPOOL UP0, 0xe8 ;  /* 0x000000e8000079c8 */ /* 0x000e240008000600 */
[----:B0-----:R-:W-:-:S13]  /*2060*/  PLOP3.LUT P0, PT, PT, PT, UP0, 0x80, 0x0 ;  /* 0x000000000000781c */ /* 0x001fda0003f0f008 */
[----:B------:R-:W-:Y:S05]  /*2070*/  @!P0 BRA `(.L_x_19) ;  /* 0xfffffffc00f08947 */ /* 0x000fea000383ffff */
[----:B------:R-:W-:-:S13]  /*2080*/  LOP3.LUT P0, RZ, R8, 0xff, RZ, 0xc0, !PT ;  /* 0x000000ff08ff7812 */ /* 0x000fda000780c0ff */
[----:B------:R-:W-:Y:S05]  /*2090*/  @!P0 EXIT ;  /* 0x000000000000894d */ /* 0x000fea0003800000 */
[----:B------:R-:W-:Y:S01]  /*20a0*/  LEA.HI R3, R7, R2, RZ, 0x2 ;  /* 0x0000000207037211 */ /* 0x000fe200078f10ff */
[----:B------:R-:W0:Y:S01]  /*20b0*/  S2UR UR5, SR_CgaCtaId ;  /* 0x00000000000579c3 */ /* 0x000e220000008800 */
[----:B------:R-:W-:Y:S01]  /*20c0*/  UMOV UR40, 0x400 ;  /* 0x0000040000287882 */ /* 0x000fe20000000000 */
[----:B------:R-:W-:Y:S01]  /*20d0*/  UISETP.LT.AND UP0, UPT, UR4, 0x1, UPT ;  /* 0x000000010400788c */ /* 0x000fe2000bf01270 */
[--C-:B------:R-:W-:Y:S01]  /*20e0*/  SHF.R.S32.HI R36, RZ, 0x2, R3.reuse ;  /* 0x00000002ff247819 */ /* 0x100fe20000011403 */
[----:B------:R-:W-:Y:S01]  /*20f0*/  UIADD3 UR6, UR12, -0x1, URZ ;  /* 0xffffffff0c067890 */ /* 0x000fe2000fffe03f */
[----:B------:R-:W-:Y:S01]  /*2100*/  SHF.R.S32.HI R5, RZ, 0x1f, R3 ;  /* 0x0000001fff057819 */ /* 0x000fe20000011403 */
[----:B------:R-:W-:Y:S01]  /*2110*/  USEL UR41, UR4, 0x1, UP0 ;  /* 0x0000000104297887 */ /* 0x000fe20008000000 */
[----:B------:R-:W-:Y:S01]  /*2120*/  LOP3.LUT R3, R3, 0xfffffffc, RZ, 0xc0, !PT ;  /* 0xfffffffc03037812 */ /* 0x000fe200078ec0ff */
[----:B--2---:R-:W1:Y:S01]  /*2130*/  LDC R31, c[0x0][0x658] ;  /* 0x00019600ff1f7b82 */ /* 0x004e620000000800 */
[----:B------:R-:W-:Y:S01]  /*2140*/  LEA.HI R5, R5, R36, RZ, 0x3 ;  /* 0x0000002405057211 */ /* 0x000fe200078f18ff */
[----:B------:R-:W-:Y:S01]  /*2150*/  UISETP.NE.AND UP0, UPT, UR6, URZ, UPT ;  /* 0x0000003f0600728c */ /* 0x000fe2000bf05270 */
[----:B------:R-:W-:Y:S01]  /*2160*/  LEA.HI R7, R7, R2, RZ, 0x5 ;  /* 0x0000000207077211 */ /* 0x000fe200078f28ff */
[----:B------:R-:W-:Y:S01]  /*2170*/  IMAD.IADD R3, R2, 0x1, -R3 ;  /* 0x0000000102037824 */ /* 0x000fe200078e0a03 */
[----:B------:R-:W-:Y:S01]  /*2180*/  LOP3.LUT R5, R5, 0xfffffff8, RZ, 0xc0, !PT ;  /* 0xfffffff805057812 */ /* 0x000fe200078ec0ff */
[----:B------:R-:W-:Y:S01]  /*2190*/  IMAD.MOV.U32 R2, RZ, RZ, -0x1 ;  /* 0xffffffffff027424 */ /* 0x000fe200078e00ff */
[----:B------:R-:W-:Y:S01]  /*21a0*/  SHF.R.S32.HI R7, RZ, 0x5, R7 ;  /* 0x00000005ff077819 */ /* 0x000fe20000011407 */
[----:B------:R-:W2:Y:S01]  /*21b0*/  LDC R44, c[0x0][0x288] ;  /* 0x0000a200ff2c7b82 */ /* 0x000ea20000000800 */
[----:B------:R-:W-:Y:S01]  /*21c0*/  USEL UR8, URZ, 0x1, UP0 ;  /* 0x000000013f087887 */ /* 0x000fe20008000000 */
[----:B------:R-:W-:Y:S01]  /*21d0*/  IMAD.IADD R36, R36, 0x1, -R5 ;  /* 0x0000000124247824 */ /* 0x000fe200078e0a05 */
[----:B------:R-:W-:Y:S01]  /*21e0*/  ULDC UR9, c[0x0][0x284] ;  /* 0x0000a10000097ab9 */ /* 0x000fe20000000800 */
[----:B------:R-:W-:Y:S01]  /*21f0*/  IMAD.MOV.U32 R6, RZ, RZ, 0x1 ;  /* 0x00000001ff067424 */ /* 0x000fe200078e00ff */
[----:B------:R-:W-:Y:S01]  /*2200*/  SHF.L.U64.HI R42, R16, 0x1, R0 ;  /* 0x00000001102a7819 */ /* 0x000fe20000010200 */
[----:B------:R-:W-:Y:S01]  /*2210*/  IMAD.SHL.U32 R38, R3, 0x2, RZ ;  /* 0x0000000203267824 */ /* 0x000fe200078e00ff */
[--C-:B------:R-:W-:Y:S01]  /*2220*/  SHF.R.S32.HI R37, RZ, 0x1f, R36.reuse ;  /* 0x0000001fff257819 */ /* 0x100fe20000011424 */
[----:B------:R-:W3:Y:S01]  /*2230*/  LDC.64 R4, c[0x0][0x5c8] ;  /* 0x00017200ff047b82 */ /* 0x000ee20000000a00 */
[----:B0-----:R-:W-:Y:S01]  /*2240*/  ULEA UR40, UR5, UR40, 0x18 ;  /* 0x0000002805287291 */ /* 0x001fe2000f8ec03f */
[C-C-:B------:R-:W-:Y:S01]  /*2250*/  IMAD R45, R7.reuse, -0x10, -R36.reuse ;  /* 0xfffffff0072d7824 */ /* 0x140fe200078e0a24 */
[----:B------:R-:W-:Y:S01]  /*2260*/  USHF.L.U32 UR5, UR6, 0x3, URZ ;  /* 0x0000000306057899 */ /* 0x000fe2000800063f */
[----:B------:R-:W-:Y:S01]  /*2270*/  IMAD.WIDE R36, R7, 0x10, R36 ;  /* 0x0000001007247825 */ /* 0x000fe200078e0224 */
[----:B------:R-:W-:Y:S01]  /*2280*/  UIADD3 UR6, UR40, 0x780, URZ ;  /* 0x0000078028067890 */ /* 0x000fe2000fffe03f */
[----:B------:R-:W-:Y:S01]  /*2290*/  LOP3.LUT R50, R18, 0x1, RZ, 0xfc, !PT ;  /* 0x0000000112327812 */ /* 0x000fe200078efcff */
[----:B------:R-:W-:Y:S01]  /*22a0*/  UIADD3 UR7, UR40, 0x32780, URZ ;  /* 0x0003278028077890 */ /* 0x000fe2000fffe03f */
[-C--:B-1----:R-:W-:Y:S01]  /*22b0*/  SHF.L.U32 R2, R2, R31.reuse, RZ ;  /* 0x0000001f02027219 */ /* 0x082fe200000006ff */
[----:B------:R-:W-:Y:S01]  /*22c0*/  USHF.R.U32.HI UR6, URZ, 0x4, UR6 ;  /* 0x000000043f067899 */ /* 0x000fe20008011606 */
[----:B------:R-:W-:Y:S01]  /*22d0*/  SHF.L.U32 R31, R6, R31, RZ ;  /* 0x0000001f061f7219 */ /* 0x000fe200000006ff */
[----:B------:R-:W-:Y:S01]  /*22e0*/  USHF.R.U32.HI UR7, URZ, 0x4, UR7 ;  /* 0x000000043f077899 */ /* 0x000fe20008011607 */
[----:B------:R-:W-:Y:S01]  /*22f0*/  LOP3.LUT R43, RZ, R2, RZ, 0x33, !PT ;  /* 0x00000002ff2b7212 */ /* 0x000fe200078e33ff */
[----:B------:R-:W-:Y:S01]  /*2300*/  UIADD3 UR45, UR40, 0x650, URZ ;  /* 0x00000650282d7890 */ /* 0x000fe2000fffe03f */
[----:B------:R-:W-:Y:S01]  /*2310*/  IMAD.U32 R52, RZ, RZ, UR8 ;  /* 0x00000008ff347e24 */ /* 0x000fe2000f8e00ff */
[----:B------:R-:W-:Y:S01]  /*2320*/  ULOP3.LUT UR5, UR5, 0x8, URZ, 0xc0, !UPT ;  /* 0x0000000805057892 */ /* 0x000fe2000f8ec03f */
[----:B--2---:R-:W-:Y:S01]  /*2330*/  IMAD R44, R3, -0x2, R44 ;  /* 0xfffffffe032c7824 */ /* 0x004fe200078e022c */
[----:B------:R-:W-:Y:S01]  /*2340*/  ULOP3.LUT UR6, UR6, 0x3fff, URZ, 0xc0, !UPT ;  /* 0x00003fff06067892 */ /* 0x000fe2000f8ec03f */
[----:B------:R-:W-:Y:S01]  /*2350*/  SHF.R.S32.HI R39, RZ, 0x1f, R38 ;  /* 0x0000001fff277819 */ /* 0x000fe20000011426 */
[----:B------:R-:W-:Y:S01]  /*2360*/  ULOP3.LUT UR7, UR7, 0x3fff, URZ, 0xc0, !UPT ;  /* 0x00003fff07077892 */ /* 0x000fe2000f8ec03f */
[----:B------:R-:W-:Y:S01]  /*2370*/  VIADD R45, R45, UR9 ;  /* 0x000000092d2d7c36 */ /* 0x000fe20008000000 */
[----:B------:R-:W-:-:S02]  /*2380*/  USHF.L.U32 UR46, UR4, 0x1, URZ ;  /* 0x00000001042e7899 */ /* 0x000fc4000800063f */
[----:B------:R-:W-:Y:S01]  /*2390*/  UIADD3 UR41, -UR41, UR4, URZ ;  /* 0x0000000429297290 */ /* 0x000fe2000fffe13f */
[C---:B---3--:R-:W-:Y:S01]  /*23a0*/  SHF.L.U64.HI R40, R4.reuse, 0x3, R5 ;  /* 0x0000000304287819 */ /* 0x048fe20000010205 */
[----:B------:R-:W-:Y:S01]  /*23b0*/  IMAD.SHL.U32 R41, R4, 0x8, RZ ;  /* 0x0000000804297824 */ /* 0x000fe200078e00ff */
[----:B------:R-:W-:Y:S02]  /*23c0*/  ULEA UR48, UR12, UR45, 0x3 ;  /* 0x0000002d0c307291 */ /* 0x000fe4000f8e183f */
[----:B------:R-:W-:Y:S02]  /*23d0*/  ULOP3.LUT UR47, UR5, 0x8, URZ, 0x3c, !UPT ;  /* 0x00000008052f7892 */ /* 0x000fe4000f8e3c3f */
[----:B------:R-:W-:Y:S02]  /*23e0*/  ULOP3.LUT UR42, UR5, 0x18, URZ, 0x3c, !UPT ;  /* 0x00000018052a7892 */ /* 0x000fe4000f8e3c3f */
[----:B------:R-:W-:Y:S02]  /*23f0*/  ULOP3.LUT UR43, UR6, 0x10000, URZ, 0xfc, !UPT ;  /* 0x00010000062b7892 */ /* 0x000fe4000f8efc3f */
[----:B------:R-:W-:-:S12]  /*2400*/  ULOP3.LUT UR44, UR7, 0x10000, URZ, 0xfc, !UPT ;  /* 0x00010000072c7892 */ /* 0x000fd8000f8efc3f */
.L_x_47:
[----:B------:R-:W-:-:S04]  /*2410*/  SHF.L.U32 R0, R52, 0x1f, RZ ;  /* 0x0000001f34007819 */ /* 0x000fc800000006ff */
[----:B0-----:R-:W0:Y:S02]  /*2420*/  SYNCS.PHASECHK.TRANS64.TRYWAIT P0, [UR48+-0x8], R0 ;  /* 0xfffff800ff0075a7 */ /* 0x001e240008000170 */
[----:B01----:R-:W-:Y:S05]  /*2430*/  @!P0 BRA `(.L_x_20) ;  /* 0x0000002400d88947 */ /* 0x003fea0003800000 */
.L_x_68:
[----:B------:R-:W-:Y:S02]  /*2440*/  ULDC UR4, c[0x0][0x28c] ;  /* 0x0000a30000047ab9 */ /* 0x000fe40000000800 */
[----:B------:R-:W-:-:S13]  /*2450*/  ISETP.LT.AND P0, PT, RZ, UR4, PT ;  /* 0x00000004ff007c0c */ /* 0x000fda000bf01270 */
[----:B------:R-:W-:Y:S05]  /*2460*/  @P0 BRA `(.L_x_21) ;  /* 0x0000000000400947 */ /* 0x000fea0003800000 */
[----:B0-----:R-:W-:Y:S01]  /*2470*/  MOV R0, 0x0 ;  /* 0x0000000000007802 */ /* 0x001fe20000000f00 */
[----:B------:R-:W-:Y:S01]  /*2480*/  ULDC.64 UR4, c[0x4][0x68] ;  /* 0x01001a0000047ab9 */ /* 0x000fe20000000a00 */
[----:B------:R-:W-:Y:S01]  /*2490*/  ULDC.64 UR6, c[0x4][0x8] ;  /* 0x0100020000067ab9 */ /* 0x000fe20000000a00 */
[----:B------:R-:W-:Y:S01]  /*24a0*/  IMAD.U32 R4, RZ, RZ, UR4 ;  /* 0x00000004ff047e24 */ /* 0x000fe2000f8e00ff */
[----:B------:R0:W1:Y:S01]  /*24b0*/  LDC.64 R2, c[0x4][R0] ;  /* 0x0100000000027b82 */ /* 0x0000620000000a00 */
[----:B------:R-:W-:Y:S01]  /*24c0*/  IMAD.U32 R5, RZ, RZ, UR5 ;  /* 0x00000005ff057e24 */ /* 0x000fe2000f8e00ff */
[----:B------:R-:W-:Y:S01]  /*24d0*/  ULDC.64 UR4, c[0x4][0x70] ;  /* 0x01001c0000047ab9 */ /* 0x000fe20000000a00 */
[----:B------:R-:W-:Y:S02]  /*24e0*/  IMAD.U32 R10, RZ, RZ, UR6 ;  /* 0x00000006ff0a7e24 */ /* 0x000fe4000f8e00ff */
[----:B------:R-:W-:Y:S02]  /*24f0*/  IMAD.U32 R6, RZ, RZ, UR4 ;  /* 0x00000004ff067e24 */ /* 0x000fe4000f8e00ff */
[----:B------:R-:W-:-:S02]  /*2500*/  IMAD.U32 R7, RZ, RZ, UR5 ;  /* 0x00000005ff077e24 */ /* 0x000fc4000f8e00ff */
[----:B------:R-:W-:Y:S02]  /*2510*/  IMAD.U32 R11, RZ, RZ, UR7 ;  /* 0x00000007ff0b7e24 */ /* 0x000fe4000f8e00ff */
[----:B------:R-:W-:Y:S02]  /*2520*/  IMAD.MOV.U32 R8, RZ, RZ, 0x1e1 ;  /* 0x000001e1ff087424 */ /* 0x000fe400078e00ff */
[----:B------:R-:W-:Y:S02]  /*2530*/  IMAD.MOV.U32 R12, RZ, RZ, 0x1 ;  /* 0x00000001ff0c7424 */ /* 0x000fe400078e00ff */
[----:B0-----:R-:W-:-:S07]  /*2540*/  IMAD.MOV.U32 R13, RZ, RZ, RZ ;  /* 0x000000ffff0d7224 */ /* 0x001fce00078e00ff */
[----:B------:R-:W-:-:S07]  /*2550*/  LEPC R20, `(.L_x_21) ;  /* 0x000000001014794e */ /* 0x000fce0000000000 */
[----:B-1---5:R-:W-:Y:S05]  /*2560*/  CALL.ABS.NOINC R2 ;  /* 0x0000000002007343 */ /* 0x022fea0003c00000 */
.L_x_21:
[----:B------:R-:W-:-:S13]  /*2570*/  ISETP.NE.AND P0, PT, R50, 0x3, PT ;  /* 0x000000033200780c */ /* 0x000fda0003f05270 */
[----:B------:R-:W-:Y:S05]  /*2580*/  @!P0 BRA `(.L_x_22) ;  /* 0x0000000000048947 */ /* 0x000fea0003800000 */
[----:B------:R-:W-:Y:S01]  /*2590*/  BPT.TRAP 0x1 ;  /* 0x000000040000795c */ /* 0x000fe20000300000 */
.L_x_22:
[----:B0-----:R-:W-:Y:S02]  /*25a0*/  IMAD.U32 R0, RZ, RZ, UR39 ;  /* 0x00000027ff007e24 */ /* 0x001fe4000f8e00ff */
[----:B------:R-:W-:-:S03]  /*25b0*/  IMAD.U32 R3, RZ, RZ, UR38 ;  /* 0x00000026ff037e24 */ /* 0x000fc6000f8e00ff */
[----:B------:R-:W-:Y:S02]  /*25c0*/  LEA R0, R0, UR40, 0x3 ;  /* 0x0000002800007c11 */ /* 0x000fe4000f8e18ff */
[----:B------:R-:W-:-:S04]  /*25d0*/  SHF.L.U32 R3, R3, 0x1f, RZ ;  /* 0x0000001f03037819 */ /* 0x000fc800000006ff */
[----:B------:R0:W1:Y:S01]  /*25e0*/  SYNCS.PHASECHK.TRANS64.TRYWAIT P1, [R0+URZ], R3 ;  /* 0x00000003000075a7 */ /* 0x000062000802017f */
[----:B------:R-:W-:Y:S05]  /*25f0*/  @!P0 BRA `(.L_x_23) ;  /* 0x0000000000048947 */ /* 0x000fea0003800000 */
[----:B------:R-:W-:Y:S01]  /*2600*/  BPT.TRAP 0x1 ;  /* 0x000000040000795c */ /* 0x000fe20000300000 */
.L_x_23:
[----:B-1----:R-:W-:Y:S05]  /*2610*/  @P1 BRA `(.L_x_24) ;  /* 0x0000000000081947 */ /* 0x002fea0003800000 */
[----:B------:R-:W1:Y:S02]  /*2620*/  SYNCS.PHASECHK.TRANS64.TRYWAIT P1, [R0+URZ], R3 ;  /* 0x00000003000075a7 */ /* 0x000e64000802017f */
[----:B-1----:R-:W-:Y:S05]  /*2630*/  @!P1 BRA `(.L_x_25) ;  /* 0x0000002400709947 */ /* 0x002fea0003800000 */
.L_x_24:
[----:B------:R-:W-:Y:S05]  /*2640*/  WARPSYNC.ALL ;  /* 0x0000000000007948 */ /* 0x000fea0003800000 */
[----:B------:R-:W-:Y:S01]  /*2650*/  ULEA UR4, UR39, UR43, 0x7 ;  /* 0x0000002b27047291 */ /* 0x000fe2000f8e383f */
[----:B------:R-:W-:Y:S01]  /*2660*/  WARPGROUP.ARRIVE ;  /* 0x00000000000079c5 */ /* 0x000fe20000000000 */
[----:B------:R-:W-:Y:S01]  /*2670*/  ULEA UR6, UR39, UR44, 0x4 ;  /* 0x0000002c27067291 */ /* 0x000fe2000f8e203f */
[----:B01----:R-:W-:Y:S01]  /*2680*/  IMAD.U32 R0, RZ, RZ, UR41 ;  /* 0x00000029ff007e24 */ /* 0x003fe2000f8e00ff */
[----:B------:R-:W-:Y:S01]  /*2690*/  UMOV UR5, 0xc0000010 ;  /* 0xc000001000057882 */ /* 0x000fe20000000000 */
[----:B------:R-:W-:-:S03]  /*26a0*/  UMOV UR7, 0xc0000000 ;  /* 0xc000000000077882 */ /* 0x000fc60000000000 */
[----:B------:R-:W-:-:S03]  /*26b0*/  ISETP.GE.AND P1, PT, R0, 0x1, PT ;  /* 0x000000010000780c */ /* 0x000fc60003f26270 */
[----:B------:R-:W-:Y:S03]  /*26c0*/  HGMMA.64x8x16.F32 R32, gdesc[UR4], RZ, !UPT, gsb0 ;  /* 0x00000000042079f0 */ /* 0x000fe6000c0008ff */
[----:B------:R-:W-:-:S07]  /*26d0*/  WARPGROUP.DEPBAR.LE gsb0, 0x0 ;  /* 0x00008000000079c5 */ /* 0x000fce0000010000 */
[----:B------:R-:W-:Y:S05]  /*26e0*/  @!P1 BRA `(.L_x_26) ;  /* 0x0000000000b89947 */ /* 0x000fea0003800000 */
[----:B------:R-:W-:Y:S01]  /*26f0*/  UIADD3 UR4, UR39, 0x1, URZ ;  /* 0x0000000127047890 */ /* 0x000fe2000fffe03f */
[----:B------:R-:W-:Y:S02]  /*2700*/  IMAD.U32 R0, RZ, RZ, UR41 ;  /* 0x00000029ff007e24 */ /* 0x000fe4000f8e00ff */
[----:B------:R-:W-:Y:S01]  /*2710*/  IMAD.U32 R2, RZ, RZ, UR39 ;  /* 0x00000027ff027e24 */ /* 0x000fe2000f8e00ff */
[----:B------:R-:W-:-:S04]  /*2720*/  UISETP.NE.AND UP0, UPT, UR4, 0x64, UPT ;  /* 0x000000640400788c */ /* 0x000fc8000bf05270 */
[----:B------:R-:W-:Y:S02]  /*2730*/  USEL UR5, URZ, 0x1, UP0 ;  /* 0x000000013f057887 */ /* 0x000fe40008000000 */
[----:B------:R-:W-:Y:S02]  /*2740*/  USEL UR8, UR4, URZ, UP0 ;  /* 0x0000003f04087287 */ /* 0x000fe40008000000 */
[----:B------:R-:W-:-:S06]  /*2750*/  ULOP3.LUT UR5, UR38, UR5, URZ, 0x3c, !UPT ;  /* 0x0000000526057292 */ /* 0x000fcc000f8e3c3f */
[----:B------:R-:W-:-:S07]  /*2760*/  IMAD.U32 R5, RZ, RZ, UR5 ;  /* 0x00000005ff057e24 */ /* 0x000fce000f8e00ff */
.L_x_33:
[----:B------:R-:W-:Y:S05]  /*2770*/  @!P0 BRA `(.L_x_27) ;  /* 0x0000000000048947 */ /* 0x000fea0003800000 */
[----:B------:R-:W-:Y:S01]  /*2780*/  BPT.TRAP 0x1 ;  /* 0x000000040000795c */ /* 0x000fe20000300000 */
.L_x_27:
[----:B------:R-:W-:Y:S01]  /*2790*/  ULEA UR4, UR8, UR40, 0x3 ;  /* 0x0000002808047291 */ /* 0x000fe2000f8e183f */
[----:B------:R-:W-:-:S08]  /*27a0*/  SHF.L.U32 R3, R5, 0x1f, RZ ;  /* 0x0000001f05037819 */ /* 0x000fd000000006ff */
[----:B------:R0:W1:Y:S01]  /*27b0*/  SYNCS.PHASECHK.TRANS64.TRYWAIT P1, [UR4], R3 ;  /* 0x00000003ff0075a7 */ /* 0x0000620008020144 */
[----:B------:R-:W-:Y:S05]  /*27c0*/  @!P0 BRA `(.L_x_28) ;  /* 0x0000000000048947 */ /* 0x000fea0003800000 */
[----:B------:R-:W-:Y:S01]  /*27d0*/  BPT.TRAP 0x1 ;  /* 0x000000040000795c */ /* 0x000fe20000300000 */
.L_x_28:
[----:B-1----:R-:W-:Y:S05]  /*27e0*/  @P1 BRA `(.L_x_29) ;  /* 0x0000000000081947 */ /* 0x002fea0003800000 */
[----:B------:R-:W1:Y:S02]  /*27f0*/  SYNCS.PHASECHK.TRANS64.TRYWAIT P1, [UR4], R3 ;  /* 0x00000003ff0075a7 */ /* 0x000e640008020144 */
[----:B-1----:R-:W-:Y:S05]  /*2800*/  @!P1 BRA `(.L_x_30) ;  /* 0x0000002400109947 */ /* 0x002fea0003800000 */
.L_x_29:
[----:B------:R-:W-:Y:S01]  /*2810*/  ULEA UR4, UR8, UR43, 0x7 ;  /* 0x0000002b08047291 */ /* 0x000fe2000f8e383f */
[----:B------:R-:W-:Y:S01]  /*2820*/  WARPGROUP.ARRIVE ;  /* 0x00000000000079c5 */ /* 0x000fe20000000000 */
[----:B------:R-:W-:Y:S01]  /*2830*/  ULEA UR6, UR8, UR44, 0x4 ;  /* 0x0000002c08067291 */ /* 0x000fe2000f8e203f */
[----:B------:R-:W-:Y:S01]  /*2840*/  UMOV UR5, 0xc0000010 ;  /* 0xc000001000057882 */ /* 0x000fe20000000000 */
[----:B------:R-:W-:-:S07]  /*2850*/  UMOV UR7, 0xc0000000 ;  /* 0xc000000000077882 */ /* 0x000fce0000000000 */
[----:B------:R-:W-:Y:S03]  /*2860*/  HGMMA.64x8x16.F32 R32, gdesc[UR4], R32, gsb0 ;  /* 0x00000000042079f0 */ /* 0x000fe60008000820 */
[----:B------:R-:W-:Y:S02]  /*2870*/  WARPGROUP.DEPBAR.LE gsb0, 0x0 ;  /* 0x00008000000079c5 */ /* 0x000fe40000010000 */
[----:B------:R-:W-:Y:S05]  /*2880*/  @!P0 BRA `(.L_x_31) ;  /* 0x0000000000048947 */ /* 0x000fea0003800000 */
[----:B------:R-:W-:Y:S01]  /*2890*/  BPT.TRAP 0x1 ;  /* 0x000000040000795c */ /* 0x000fe20000300000 */
.L_x_31:
[----:B------:R-:W-:-:S13]  /*28a0*/  ISETP.NE.AND P1, PT, R28, RZ, PT ;  /* 0x000000ff1c00720c */ /* 0x000fda0003f25270 */
[----:B01----:R-:W-:-:S05]  /*28b0*/  @P1 LEA R3, R2, UR40, 0x3 ;  /* 0x0000002802031c11 */ /* 0x003fca000f8e18ff */
[----:B------:R-:W-:-:S05]  /*28c0*/  @P1 VIADD R3, R3, 0x320 ;  /* 0x0000032003031836 */ /* 0x000fca0000000000 */
[----:B------:R-:W-:-:S04]  /*28d0*/  @P1 PRMT R3, R26, 0x654, R3 ;  /* 0x000006541a031816 */ /* 0x000fc80000000003 */
[----:B------:R0:W-:Y:S01]  /*28e0*/  @P1 SYNCS.ARRIVE.TRANS64.RED.A1T0 RZ, [R3+URZ], RZ ;  /* 0x000000ff03ff19a7 */ /* 0x0001e2000810043f */
[----:B------:R-:W-:-:S13]  /*28f0*/  ISETP.GT.U32.AND P1, PT, R18, 0x1, PT ;  /* 0x000000011200780c */ /* 0x000fda0003f24070 */
[----:B0-----:R-:W-:Y:S05]  /*2900*/  @P1 BRA `(.L_x_32) ;  /* 0x0000000000041947 */ /* 0x001fea0003800000 */
[----:B------:R-:W-:Y:S01]  /*2910*/  BPT.TRAP 0x1 ;  /* 0x000000040000795c */ /* 0x000fe20000300000 */
.L_x_32:
[----:B------:R-:W-:Y:S01]  /*2920*/  UIADD3 UR8, UR8, 0x1, URZ ;  /* 0x0000000108087890 */ /* 0x000fe2000fffe03f */
[----:B------:R-:W-:Y:S01]  /*2930*/  ISETP.GT.AND P2, PT, R0, 0x1, PT ;  /* 0x000000010000780c */ /* 0x000fe20003f44270 */
[----:B------:R-:W-:Y:S02]  /*2940*/  VIADD R2, R2, 0x1 ;  /* 0x0000000102027836 */ /* 0x000fe40000000000 */
[----:B------:R-:W-:Y:S01]  /*2950*/  UISETP.NE.AND UP0, UPT, UR8, 0x64, UPT ;  /* 0x000000640800788c */ /* 0x000fe2000bf05270 */
[----:B------:R-:W-:Y:S02]  /*2960*/  VIADD R0, R0, 0xffffffff ;  /* 0xffffffff00007836 */ /* 0x000fe40000000000 */
[C---:B------:R-:W-:Y:S01]  /*2970*/  ISETP.NE.AND P1, PT, R2.reuse, 0x64, PT ;  /* 0x000000640200780c */ /* 0x040fe20003f25270 */
[----:B------:R-:W-:Y:S02]  /*2980*/  USEL UR4, URZ, 0x1, UP0 ;  /* 0x000000013f047887 */ /* 0x000fe40008000000 */
[----:B------:R-:W-:Y:S01]  /*2990*/  USEL UR8, UR8, URZ, UP0 ;  /* 0x0000003f08087287 */ /* 0x000fe20008000000 */
[----:B------:R-:W-:-:S03]  /*29a0*/  SEL R2, R2, RZ, P1 ;  /* 0x000000ff02027207 */ /* 0x000fc60000800000 */
[----:B------:R-:W-:Y:S01]  /*29b0*/  LOP3.LUT R5, R5, UR4, RZ, 0x3c, !PT ;  /* 0x0000000405057c12 */ /* 0x000fe2000f8e3cff */
[----:B------:R-:W-:Y:S07]  /*29c0*/  @P2 BRA `(.L_x_33) ;  /* 0xfffffffc00682947 */ /* 0x000fee000383ffff */
.L_x_26:
[----:B------:R-:W0:Y:S01]  /*29d0*/  LDC R0, c[0x0][0x28c] ;  /* 0x0000a300ff007b82 */ /* 0x000e220000000800 */
[----:B------:R-:W-:-:S04]  /*29e0*/  IMAD.U32 R2, RZ, RZ, UR47 ;  /* 0x0000002fff027e24 */ /* 0x000fc8000f8e00ff */
[----:B------:R1:W-:Y:S01]  /*29f0*/  SYNCS.ARRIVE.TRANS64.A1T0 RZ, [R2+UR45], RZ ;  /* 0x000000ff02ff79a7 */ /* 0x0003e2000810002d */
[----:B0-----:R-:W-:-:S13]  /*2a00*/  ISETP.GE.AND P1, PT, R0, 0x1, PT ;  /* 0x000000010000780c */ /* 0x001fda0003f26270 */
[----:B-1----:R-:W-:Y:S05]  /*2a10*/  @!P1 BRA `(.L_x_34) ;  /* 0x0000000000449947 */ /* 0x002fea0003800000 */
[----:B------:R-:W-:Y:S05]  /*2a20*/  @!P0 BRA `(.L_x_35) ;  /* 0x0000000000048947 */ /* 0x000fea0003800000 */
[----:B------:R-:W-:Y:S01]  /*2a30*/  BPT.TRAP 0x1 ;  /* 0x000000040000795c */ /* 0x000fe20000300000 */
.L_x_35:
[----:B------:R-:W-:-:S13]  /*2a40*/  ISETP.NE.AND P0, PT, R28, RZ, PT ;  /* 0x000000ff1c00720c */ /* 0x000fda0003f05270 */
[----:B------:R-:W-:-:S05]  /*2a50*/  VOTEU.ANY UP0, P0 ;  /* 0x00000000003f7886 */ /* 0x000fca0000000100 */
[----:B------:R-:W-:-:S06]  /*2a60*/  @UP0 UIADD3 UR4, UR39, UR41, URZ ;  /* 0x0000002927040290 */ /* 0x000fcc000fffe03f */
[----:B------:R-:W-:Y:S02]  /*2a70*/  IMAD.U32 R2, RZ, RZ, UR4 ;  /* 0x00000004ff027e24 */ /* 0x000fe4000f8e00ff */
[----:B------:R-:W-:Y:S02]  /*2a80*/  IMAD.U32 R5, RZ, RZ, UR4 ;  /* 0x00000004ff057e24 */ /* 0x000fe4000f8e00ff */
[----:B------:R-:W-:-:S05]  /*2a90*/  @P0 IMAD.WIDE.U32 R2, R2, 0x51eb851f, RZ ;  /* 0x51eb851f02020825 */ /* 0x000fca00078e00ff */
[----:B------:R-:W-:-:S05]  /*2aa0*/  @P0 SHF.R.U32.HI R0, RZ, 0x5, R3 ;  /* 0x00000005ff000819 */ /* 0x000fca0000011603 */
[----:B------:R-:W-:-:S05]  /*2ab0*/  @P0 IMAD R0, R0, -0x64, R5 ;  /* 0xffffff9c00000824 */ /* 0x000fca00078e0205 */
[----:B------:R-:W-:-:S05]  /*2ac0*/  @P0 LEA R0, R0, UR40, 0x3 ;  /* 0x0000002800000c11 */ /* 0x000fca000f8e18ff */
[----:B------:R-:W-:-:S05]  /*2ad0*/  @P0 VIADD R3, R0, 0x320 ;  /* 0x0000032000030836 */ /* 0x000fca0000000000 */
[----:B------:R-:W-:-:S04]  /*2ae0*/  @P0 PRMT R3, R26, 0x654, R3 ;  /* 0x000006541a030816 */ /* 0x000fc80000000003 */
[----:B------:R0:W-:Y:S01]  /*2af0*/  @P0 SYNCS.ARRIVE.TRANS64.RED.A1T0 RZ, [R3+URZ], RZ ;  /* 0x000000ff03ff09a7 */ /* 0x0001e2000810043f */
[----:B------:R-:W-:-:S13]  /*2b00*/  ISETP.GT.U32.AND P0, PT, R18, 0x1, PT ;  /* 0x000000011200780c */ /* 0x000fda0003f04070 */
[----:B0-----:R-:W-:Y:S05]  /*2b10*/  @P0 BRA `(.L_x_34) ;  /* 0x0000000000040947 */ /* 0x001fea0003800000 */
[----:B------:R-:W-:Y:S01]  /*2b20*/  BPT.TRAP 0x1 ;  /* 0x000000040000795c */ /* 0x000fe20000300000 */
.L_x_34:
[----:B------:R-:W-:Y:S01]  /*2b30*/  SHF.L.U32 R0, R52, 0x1f, RZ ;  /* 0x0000001f34007819 */ /* 0x000fe200000006ff */
[----:B------:R-:W-:Y:S01]  /*2b40*/  UIADD3 UR39, UR39, UR46, URZ ;  /* 0x0000002e27277290 */ /* 0x000fe2000fffe03f */
[----:B------:R-:W-:Y:S01]  /*2b50*/  SHF.R.S32.HI R11, RZ, 0x1f, R27 ;  /* 0x0000001fff0b7819 */ /* 0x000fe2000001141b */
[----:B------:R-:W-:Y:S01]  /*2b60*/  UISETP.GE.U32.AND UP1, UPT, UR46, 0x64, UPT ;  /* 0x000000642e00788c */ /* 0x000fe2000bf26070 */
[----:B------:R-:W0:Y:S01]  /*2b70*/  SYNCS.PHASECHK.TRANS64.TRYWAIT P0, [UR48+0x8], R0 ;  /* 0x00000800ff0075a7 */ /* 0x000e220008000170 */
[----:B------:R-:W-:Y:S01]  /*2b80*/  UISETP.GT.U32.AND UP0, UPT, UR39, 0x63, UPT ;  /* 0x000000632700788c */ /* 0x000fe2000bf04070 */
[----:B------:R-:W-:-:S03]  /*2b90*/  IMAD.SHL.U32 R10, R25, 0x8, RZ ;  /* 0x00000008190a7824 */ /* 0x000fc600078e00ff */
[----:B------:R-:W-:-:S04]  /*2ba0*/  UISETP.LT.U32.AND UP0, UPT, UR46, 0x64, UP0 ;  /* 0x000000642e00788c */ /* 0x000fc80008701070 */
[----:B------:R-:W-:Y:S02]  /*2bb0*/  USEL UR6, URZ, 0x1, !UP0 ;  /* 0x000000013f067887 */ /* 0x000fe4000c000000 */
[----:B------:R-:W-:Y:S02]  /*2bc0*/  @UP1 UIMAD.WIDE.U32 UR4, UR39, 0x51eb851f, URZ ;  /* 0x51eb851f270418a5 */ /* 0x000fe4000f8e003f */
[----:B------:R-:W-:Y:S02]  /*2bd0*/  ULOP3.LUT UR38, UR38, UR6, URZ, 0x3c, !UPT ;  /* 0x0000000626267292 */ /* 0x000fe4000f8e3c3f */
[----:B------:R-:W-:-:S04]  /*2be0*/  @UP1 USHF.R.U32.HI UR4, URZ, 0x5, UR5 ;  /* 0x000000053f041899 */ /* 0x000fc80008011605 */
[----:B------:R-:W-:Y:S01]  /*2bf0*/  @UP1 ULOP3.LUT UR38, UR38, 0x1, UR4, 0x78, !UPT ;  /* 0x0000000126261892 */ /* 0x000fe2000f8e7804 */
[----:B0-----:R-:W-:Y:S11]  /*2c00*/  @!P0 BRA `(.L_x_36) ;  /* 0x0000002000288947 */ /* 0x001ff60003800000 */
.L_x_69:
[----:B------:R-:W-:Y:S01]  /*2c10*/  IMAD.SHL.U32 R2, R24, 0x40, RZ ;  /* 0x0000004018027824 */ /* 0x000fe200078e00ff */
[----:B------:R-:W-:Y:S01]  /*2c20*/  ULDC UR6, c[0x0][0x284] ;  /* 0x0000a10000067ab9 */ /* 0x000fe20000000800 */
[----:B------:R-:W-:Y:S01]  /*2c30*/  ULDC.64 UR4, c[0x0][0x5d0] ;  /* 0x0001740000047ab9 */ /* 0x000fe20000000a00 */
[----:B------:R-:W-:Y:S01]  /*2c40*/  SHF.R.S32.HI R7, RZ, 0x1f, R10 ;  /* 0x0000001fff077819 */ /* 0x000fe2000001140a */
[----:B0-----:R-:W-:Y:S01]  /*2c50*/  IMAD R0, R11, UR4, RZ ;  /* 0x000000040b007c24 */ /* 0x001fe2000f8e02ff */
[----:B------:R-:W-:Y:S01]  /*2c60*/  ISETP.GE.AND P0, PT, R2, UR6, PT ;  /* 0x0000000602007c0c */ /* 0x000fe2000bf06270 */
[C---:B------:R-:W-:Y:S01]  /*2c70*/  IMAD.WIDE.U32 R4, R27.reuse, UR4, R38 ;  /* 0x000000041b047c25 */ /* 0x040fe2000f8e0026 */
[----:B------:R-:W-:Y:S02]  /*2c80*/  ULDC UR6, c[0x0][0x288] ;  /* 0x0000a20000067ab9 */ /* 0x000fe40000000800 */
[C---:B------:R-:W-:Y:S01]  /*2c90*/  ISETP.GE.OR P0, PT, R10.reuse, UR6, P0 ;  /* 0x000000060a007c0c */ /* 0x040fe20008706670 */
[----:B------:R-:W-:Y:S01]  /*2ca0*/  IMAD R0, R27, UR5, R0 ;  /* 0x000000051b007c24 */ /* 0x000fe2000f8e0200 */
[----:B------:R-:W-:Y:S01]  /*2cb0*/  IADD3 R4, P1, R10, R4, RZ ;  /* 0x000000040a047210 */ /* 0x000fe20007f3e0ff */
[----:B------:R-:W-:Y:S01]  /*2cc0*/  IMAD.WIDE R2, R24, 0x40, R36 ;  /* 0x0000004018027825 */ /* 0x000fe200078e0224 */
[----:B------:R-:W-:-:S02]  /*2cd0*/  ULDC.64 UR4, c[0x0][0x5c8] ;  /* 0x0001720000047ab9 */ /* 0x000fc40000000a00 */
[----:B------:R-:W-:Y:S01]  /*2ce0*/  IADD3.X R5, R7, R5, R0, P1, !PT ;  /* 0x0000000507057210 */ /* 0x000fe20000ffe400 */
[----:B------:R-:W-:-:S04]  /*2cf0*/  IMAD R9, R3, UR4, RZ ;  /* 0x0000000403097c24 */ /* 0x000fc8000f8e02ff */
[C---:B------:R-:W-:Y:S02]  /*2d00*/  IMAD R9, R2.reuse, UR5, R9 ;  /* 0x0000000502097c24 */ /* 0x040fe4000f8e0209 */
[----:B------:R-:W-:Y:S01]  /*2d10*/  IMAD.WIDE.U32 R14, R2, UR4, R4 ;  /* 0x00000004020e7c25 */ /* 0x000fe2000f8e0004 */
[----:B------:R-:W-:Y:S06]  /*2d20*/  @P0 BRA `(.L_x_37) ;  /* 0x0000000400d80947 */ /* 0x000fec0003800000 */
[----:B-----5:R-:W-:Y:S01]  /*2d30*/  FSETP.NEU.AND P0, PT, R30, RZ, PT ;  /* 0x000000ff1e00720b */ /* 0x020fe20003f0d000 */
[----:B------:R-:W-:Y:S01]  /*2d40*/  BSSY B0, `(.L_x_37) ;  /* 0x0000074000007945 */ /* 0x000fe20003800000 */
[----:B------:R-:W-:-:S11]  /*2d50*/  IMAD.IADD R51, R15, 0x1, R9 ;  /* 0x000000010f337824 */ /* 0x000fd600078e0209 */
[----:B------:R-:W-:Y:S05]  /*2d60*/  @!P0 BRA `(.L_x_38) ;  /* 0x0000000400548947 */ /* 0x000fea0003800000 */
[----:B------:R-:W0:Y:S01]  /*2d70*/  LDC.64 R20, c[0x0][0x5b8] ;  /* 0x00016e00ff147b82 */ /* 0x000e220000000a00 */
[----:B------:R-:W-:Y:S01]  /*2d80*/  IMAD R24, R24, -0x40, R45 ;  /* 0xffffffc018187824 */ /* 0x000fe200078e022d */
[----:B------:R-:W-:Y:S01]  /*2d90*/  ULDC.64 UR4, c[0x0][0x5c0] ;  /* 0x0001700000047ab9 */ /* 0x000fe20000000a00 */
[----:B------:R-:W-:-:S05]  /*2da0*/  IMAD.IADD R53, R44, 0x1, -R10 ;  /* 0x000000012c357824 */ /* 0x000fca00078e0a0a */
[----:B------:R-:W1:Y:S08]  /*2db0*/  LDC.64 R46, c[0x0][0x5b0] ;  /* 0x00016c00ff2e7b82 */ /* 0x000e700000000a00 */
[----:B------:R-:W2:Y:S01]  /*2dc0*/  LDC.64 R48, c[0x0][0x5a8] ;  /* 0x00016a00ff307b82 */ /* 0x000ea20000000a00 */
[-C--:B0-----:R-:W-:Y:S01]  /*2dd0*/  IMAD R0, R11, R20.reuse, RZ ;  /* 0x000000140b007224 */ /* 0x081fe200078e02ff */
[----:B------:R-:W-:Y:S01]  /*2de0*/  SHF.R.S32.HI R11, RZ, 0x1f, R10 ;  /* 0x0000001fff0b7819 */ /* 0x000fe2000001140a */
[----:B------:R-:W-:-:S04]  /*2df0*/  IMAD.WIDE.U32 R4, R27, R20, R38 ;  /* 0x000000141b047225 */ /* 0x000fc800078e0026 */
[----:B------:R-:W-:Y:S01]  /*2e00*/  IMAD R21, R27, R21, R0 ;  /* 0x000000151b157224 */ /* 0x000fe200078e0200 */
[----:B------:R-:W-:Y:S01]  /*2e10*/  IADD3 R6, P0, R10, R4, RZ ;  /* 0x000000040a067210 */ /* 0x000fe20007f1e0ff */
[----:B-1----:R-:W-:-:S03]  /*2e20*/  IMAD R0, R3, R46, RZ ;  /* 0x0000002e03007224 */ /* 0x002fc600078e02ff */
[----:B------:R-:W-:Y:S01]  /*2e30*/  IADD3.X R7, R11, R5, R21, P0, !PT ;  /* 0x000000050b077210 */ /* 0x000fe200007fe415 */
[----:B------:R-:W-:Y:S01]  /*2e40*/  IMAD R25, R2, R47, R0 ;  /* 0x0000002f02197224 */ /* 0x000fe200078e0200 */
[----:B------:R-:W-:Y:S01]  /*2e50*/  ISETP.GT.AND P0, PT, R24, RZ, PT ;  /* 0x000000ff1800720c */ /* 0x000fe20003f04270 */
[----:B------:R-:W-:-:S03]  /*2e60*/  IMAD.WIDE.U32 R4, R2, R46, R6 ;  /* 0x0000002e02047225 */ /* 0x000fc600078e0006 */
[----:B------:R-:W-:Y:S01]  /*2e70*/  ISETP.GT.AND P1, PT, R53, RZ, P0 ;  /* 0x000000ff3500720c */ /* 0x000fe20000724270 */
[----:B------:R-:W-:Y:S01]  /*2e80*/  IMAD.IADD R0, R5, 0x1, R25 ;  /* 0x0000000105007824 */ /* 0x000fe200078e0219 */
[----:B--2---:R-:W-:-:S04]  /*2e90*/  LEA R8, P2, R4, R48, 0x1 ;  /* 0x0000003004087211 */ /* 0x004fc800078408ff */
[----:B------:R-:W-:-:S07]  /*2ea0*/  LEA.HI.X R9, R4, R49, R0, 0x1, P2 ;  /* 0x0000003104097211 */ /* 0x000fce00010f0c00 */
[----:B------:R0:W2:Y:S01]  /*2eb0*/  @P1 LDG.E.LTC128B.U16 R0, desc[UR36][R8.64] ;  /* 0x0000002408001981 */ /* 0x0000a2000c1e1520 */
[----:B------:R-:W-:Y:S01]  /*2ec0*/  IMAD.WIDE.U32 R4, R2, R46, R10 ;  /* 0x0000002e02047225 */ /* 0x000fe200078e000a */
[----:B------:R-:W-:Y:S01]  /*2ed0*/  ISETP.GT.AND P0, PT, R53, 0x1, P0 ;  /* 0x000000013500780c */ /* 0x000fe20000704270 */
[----:B------:R-:W-:Y:S01]  /*2ee0*/  BSSY B1, `(.L_x_39) ;  /* 0x0000012000017945 */ /* 0x000fe20003800000 */
[----:B------:R-:W-:-:S04]  /*2ef0*/  IADD3 R12, P2, R38, R4, RZ ;  /* 0x00000004260c7210 */ /* 0x000fc80007f5e0ff */
[----:B------:R-:W-:Y:S02]  /*2f00*/  IADD3.X R13, R39, R25, R5, P2, !PT ;  /* 0x00000019270d7210 */ /* 0x000fe400017fe405 */
[----:B------:R-:W-:Y:S01]  /*2f10*/  LEA R4, P2, R14, UR4, 0x1 ;  /* 0x000000040e047c11 */ /* 0x000fe2000f8408ff */
[----:B------:R-:W-:-:S03]  /*2f20*/  IMAD.WIDE.U32 R12, R27, R20, R12 ;  /* 0x000000141b0c7225 */ /* 0x000fc600078e000c */
[----:B------:R-:W-:Y:S01]  /*2f30*/  LEA.HI.X R5, R14, UR5, R51, 0x1, P2 ;  /* 0x000000050e057c11 */ /* 0x000fe200090f0c33 */
[----:B0-----:R-:W-:Y:S01]  /*2f40*/  IMAD.IADD R9, R21, 0x1, R13 ;  /* 0x0000000115097824 */ /* 0x001fe200078e020d */
[----:B------:R-:W-:Y:S02]  /*2f50*/  LEA R8, P2, R12, R48, 0x1 ;  /* 0x000000300c087211 */ /* 0x000fe400078408ff */
[----:B------:R-:W-:Y:S02]  /*2f60*/  SHF.L.U64.HI R13, R46, 0x3, R47 ;  /* 0x000000032e0d7819 */ /* 0x000fe4000001022f */
[----:B------:R-:W-:Y:S01]  /*2f70*/  LEA.HI.X R9, R12, R49, R9, 0x1, P2 ;  /* 0x000000310c097211 */ /* 0x000fe200010f0c09 */
[----:B------:R-:W-:Y:S02]  /*2f80*/  IMAD.SHL.U32 R12, R46, 0x8, RZ ;  /* 0x000000082e0c7824 */ /* 0x000fe400078e00ff */
[----:B--2---:R-:W-:-:S05]  /*2f90*/  HADD2.F32 R15, -RZ, R0.H0_H0 ;  /* 0x20000000ff0f7230 */ /* 0x004fca0000004100 */
[----:B------:R-:W-:-:S04]  /*2fa0*/  FMUL R15, R15, R30 ;  /* 0x0000001e0f0f7220 */ /* 0x000fc80000400000 */
[----:B------:R-:W-:-:S05]  /*2fb0*/  FFMA R15, R32, R29, R15 ;  /* 0x0000001d200f7223 */ /* 0x000fca000000000f */
[----:B------:R-:W-:-:S05]  /*2fc0*/  F2FP.F16.F32.PACK_AB R15, RZ, R15 ;  /* 0x0000000fff0f723e */ /* 0x000fca00000000ff */
[----:B------:R0:W-:Y:S01]  /*2fd0*/  @P1 STG.E.U16 desc[UR36][R4.64], R15 ;  /* 0x0000000f04001986 */ /* 0x0001e2000c101524 */
[----:B------:R-:W-:Y:S05]  /*2fe0*/  @!P0 BRA `(.L_x_40) ;  /* 0x0000000000048947 */ /* 0x000fea0003800000 */
[----:B------:R1:W5:Y:S02]  /*2ff0*/  LDG.E.LTC128B.U16 R0, desc[UR36][R8.64+0x2] ;  /* 0x0000022408007981 */ /* 0x000364000c1e1520 */
.L_x_40:
[----:B------:R-:W-:Y:S05]  /*3000*/  BSYNC B1 ;  /* 0x0000000000017941 */ /* 0x000fea0003800000 */
.L_x_39:
[----:B-----5:R-:W-:Y:S01]  /*3010*/  HADD2.F32 R3, -RZ, R0.H0_H0 ;  /* 0x20000000ff037230 */ /* 0x020fe20000004100 */
[----:B------:R-:W-:Y:S01]  /*3020*/  ISETP.GT.AND P1, PT, R24, 0x8, PT ;  /* 0x000000081800780c */ /* 0x000fe20003f24270 */
[----:B------:R-:W-:-:S04]  /*3030*/  IMAD.WIDE.U32 R12, R2, R46, R12 ;  /* 0x0000002e020c7225 */ /* 0x000fc800078e000c */
[----:B------:R-:W-:Y:S01]  /*3040*/  FMUL R2, R3, R30 ;  /* 0x0000001e03027220 */ /* 0x000fe20000400000 */
[----:B------:R-:W-:Y:S01]  /*3050*/  IMAD.IADD R25, R25, 0x1, R13 ;  /* 0x0000000119197824 */ /* 0x000fe200078e020d */
[----:B------:R-:W-:Y:S01]  /*3060*/  IADD3 R3, P3, R6, R12, RZ ;  /* 0x0000000c06037210 */ /* 0x000fe20007f7e0ff */
[----:B-1----:R-:W-:Y:S01]  /*3070*/  @P0 IMAD.MOV.U32 R8, RZ, RZ, R4 ;  /* 0x000000ffff080224 */ /* 0x002fe200078e0004 */
[----:B------:R-:W-:Y:S01]  /*3080*/  ISETP.GT.AND P2, PT, R53, RZ, P1 ;  /* 0x000000ff3500720c */ /* 0x000fe20000f44270 */
[----:B------:R-:W-:Y:S01]  /*3090*/  FFMA R33, R33, R29, R2 ;  /* 0x0000001d21217223 */ /* 0x000fe20000000002 */
[----:B------:R-:W-:Y:S02]  /*30a0*/  @P0 IMAD.MOV.U32 R9, RZ, RZ, R5 ;  /* 0x000000ffff090224 */ /* 0x000fe400078e0005 */
[----:B------:R-:W-:Y:S01]  /*30b0*/  IMAD.X R6, R25, 0x1, R7, P3 ;  /* 0x0000000119067824 */ /* 0x000fe200018e0607 */
[----:B------:R-:W-:Y:S02]  /*30c0*/  LEA R2, P3, R3, R48, 0x1 ;  /* 0x0000003003027211 */ /* 0x000fe400078608ff */
[----:B------:R-:W-:-:S02]  /*30d0*/  F2FP.F16.F32.PACK_AB R33, RZ, R33 ;  /* 0x00000021ff21723e */ /* 0x000fc400000000ff */
[----:B------:R-:W-:-:S03]  /*30e0*/  LEA.HI.X R3, R3, R49, R6, 0x1, P3 ;  /* 0x0000003103037211 */ /* 0x000fc600018f0c06 */
[----:B------:R1:W-:Y:S04]  /*30f0*/  @P0 STG.E.U16 desc[UR36][R8.64+0x2], R33 ;  /* 0x0000022108000986 */ /* 0x0003e8000c101524 */
[----:B------:R-:W2:Y:S01]  /*3100*/  @P2 LDG.E.LTC128B.U16 R0, desc[UR36][R2.64] ;  /* 0x0000002402002981 */ /* 0x000ea2000c1e1520 */
[C---:B------:R-:W-:Y:S01]  /*3110*/  SHF.L.U64.HI R13, R41.reuse, 0x1, R40 ;  /* 0x00000001290d7819 */ /* 0x040fe20000010228 */
[----:B------:R-:W-:Y:S01]  /*3120*/  BSSY B1, `(.L_x_41) ;  /* 0x0000012000017945 */ /* 0x000fe20003800000 */
[----:B0-----:R-:W-:Y:S02]  /*3130*/  LEA R4, P0, R41, R4, 0x1 ;  /* 0x0000000429047211 */ /* 0x001fe400078008ff */
[----:B------:R-:W-:Y:S02]  /*3140*/  IADD3 R6, P3, P4, R38, R12, R10 ;  /* 0x0000000c26067210 */ /* 0x000fe40007c7e00a */
[----:B------:R-:W-:Y:S01]  /*3150*/  ISETP.GT.AND P1, PT, R53, 0x1, P1 ;  /* 0x000000013500780c */ /* 0x000fe20000f24270 */
[----:B------:R-:W-:-:S02]  /*3160*/  IMAD.X R5, R13, 0x1, R5, P0 ;  /* 0x000000010d057824 */ /* 0x000fc400000e0605 */
[----:B--2---:R-:W-:-:S05]  /*3170*/  HADD2.F32 R7, -RZ, R0.H0_H0 ;  /* 0x20000000ff077230 */ /* 0x004fca0000004100 */
[----:B------:R-:W-:-:S04]  /*3180*/  FMUL R7, R7, R30 ;  /* 0x0000001e07077220 */ /* 0x000fc80000400000 */
[----:B------:R-:W-:-:S05]  /*3190*/  FFMA R7, R34, R29, R7 ;  /* 0x0000001d22077223 */ /* 0x000fca0000000007 */
[----:B------:R-:W-:Y:S02]  /*31a0*/  F2FP.F16.F32.PACK_AB R3, RZ, R7 ;  /* 0x00000007ff03723e */ /* 0x000fe400000000ff */
[----:B------:R-:W-:Y:S02]  /*31b0*/  IADD3.X R7, R39, R25, R11, P3, P4 ;  /* 0x0000001927077210 */ /* 0x000fe40001fe840b */
[----:B-1----:R-:W-:Y:S01]  /*31c0*/  PRMT R8, R3, 0x7610, R8 ;  /* 0x0000761003087816 */ /* 0x002fe20000000008 */
[----:B------:R-:W-:-:S04]  /*31d0*/  IMAD.WIDE.U32 R2, R27, R20, R6 ;  /* 0x000000141b027225 */ /* 0x000fc800078e0006 */
[----:B------:R0:W-:Y:S01]  /*31e0*/  @P2 STG.E.U16 desc[UR36][R4.64], R8 ;  /* 0x0000000804002986 */ /* 0x0001e2000c101524 */
[----:B------:R-:W-:Y:S01]  /*31f0*/  IMAD.IADD R3, R21, 0x1, R3 ;  /* 0x0000000115037824 */ /* 0x000fe200078e0203 */
[----:B------:R-:W-:-:S04]  /*3200*/  LEA R6, P0, R2, R48, 0x1 ;  /* 0x0000003002067211 */ /* 0x000fc800078008ff */
[----:B------:R-:W-:Y:S01]  /*3210*/  LEA.HI.X R7, R2, R49, R3, 0x1, P0 ;  /* 0x0000003102077211 */ /* 0x000fe200000f0c03 */
[----:B------:R-:W-:Y:S08]  /*3220*/  @!P1 BRA `(.L_x_42) ;  /* 0x0000000000049947 */ /* 0x000ff00003800000 */
[----:B------:R1:W5:Y:S02]  /*3230*/  LDG.E.LTC128B.U16 R0, desc[UR36][R6.64+0x2] ;  /* 0x0000022406007981 */ /* 0x000364000c1e1520 */
.L_x_42:
[----:B------:R-:W-:Y:S05]  /*3240*/  BSYNC B1 ;  /* 0x0000000000017941 */ /* 0x000fea0003800000 */
.L_x_41:
[----:B------:R-:W-:Y:S05]  /*3250*/  @!P1 BRA `(.L_x_43) ;  /* 0x0000000000889947 */ /* 0x000fea0003800000 */
[----:B-----5:R-:W-:-:S05]  /*3260*/  HADD2.F32 R3, -RZ, R0.H0_H0 ;  /* 0x20000000ff037230 */ /* 0x020fca0000004100 */
[----:B------:R-:W-:-:S04]  /*3270*/  FMUL R0, R3, R30 ;  /* 0x0000001e03007220 */ /* 0x000fc80000400000 */
[----:B------:R-:W-:-:S05]  /*3280*/  FFMA R0, R35, R29, R0 ;  /* 0x0000001d23007223 */ /* 0x000fca0000000000 */
[----:B------:R-:W-:-:S05]  /*3290*/  F2FP.F16.F32.PACK_AB R0, RZ, R0 ;  /* 0x00000000ff00723e */ /* 0x000fca00000000ff */
[----:B------:R2:W-:Y:S01]  /*32a0*/  STG.E.U16 desc[UR36][R4.64+0x2], R0 ;  /* 0x0000020004007986 */ /* 0x0005e2000c101524 */
[----:B------:R-:W-:Y:S05]  /*32b0*/  BRA `(.L_x_43) ;  /* 0x0000000000707947 */ /* 0x000fea0003800000 */
.L_x_38:
[----:B------:R-:W-:Y:S01]  /*32c0*/  IMAD R24, R24, -0x40, R45 ;  /* 0xffffffc018187824 */ /* 0x000fe200078e022d */
[----:B------:R-:W-:Y:S01]  /*32d0*/  ULDC.64 UR4, c[0x0][0x5c0] ;  /* 0x0001700000047ab9 */ /* 0x000fe20000000a00 */
[----:B------:R-:W-:Y:S02]  /*32e0*/  IMAD R25, R25, -0x8, R44 ;  /* 0xfffffff819197824 */ /* 0x000fe400078e022c */
[-C--:B------:R-:W-:Y:S01]  /*32f0*/  FMUL R32, R32, R29.reuse ;  /* 0x0000001d20207220 */ /* 0x080fe20000400000 */
[----:B------:R-:W-:Y:S01]  /*3300*/  LEA R2, P3, R14, UR4, 0x1 ;  /* 0x000000040e027c11 */ /* 0x000fe2000f8608ff */
[-C--:B------:R-:W-:Y:S01]  /*3310*/  FMUL R33, R33, R29.reuse ;  /* 0x0000001d21217220 */ /* 0x080fe20000400000 */
[----:B------:R-:W-:Y:S01]  /*3320*/  ISETP.GT.AND P0, PT, R24, RZ, PT ;  /* 0x000000ff1800720c */ /* 0x000fe20003f04270 */
[-C--:B------:R-:W-:Y:S01]  /*3330*/  FMUL R34, R34, R29.reuse ;  /* 0x0000001d22227220 */ /* 0x080fe20000400000 */
[----:B------:R-:W-:Y:S01]  /*3340*/  ISETP.GT.AND P1, PT, R24, 0x8, PT ;  /* 0x000000081800780c */ /* 0x000fe20003f24270 */
[----:B------:R-:W-:Y:S01]  /*3350*/  FMUL R35, R35, R29 ;  /* 0x0000001d23237220 */ /* 0x000fe20000400000 */
[----:B------:R-:W-:-:S02]  /*3360*/  ISETP.GT.AND P2, PT, R25, RZ, P0 ;  /* 0x000000ff1900720c */ /* 0x000fc40000744270 */
[----:B------:R-:W-:Y:S02]  /*3370*/  F2FP.F16.F32.PACK_AB R32, RZ, R32 ;  /* 0x00000020ff20723e */ /* 0x000fe400000000ff */
[----:B------:R-:W-:Y:S02]  /*3380*/  LEA.HI.X R3, R14, UR5, R51, 0x1, P3 ;  /* 0x000000050e037c11 */ /* 0x000fe400098f0c33 */
[C---:B------:R-:W-:Y:S02]  /*3390*/  ISETP.GT.AND P0, PT, R25.reuse, 0x1, P0 ;  /* 0x000000011900780c */ /* 0x040fe40000704270 */
[C---:B------:R-:W-:Y:S02]  /*33a0*/  ISETP.GT.AND P3, PT, R25.reuse, RZ, P1 ;  /* 0x000000ff1900720c */ /* 0x040fe40000f64270 */
[----:B------:R-:W-:Y:S02]  /*33b0*/  ISETP.GT.AND P1, PT, R25, 0x1, P1 ;  /* 0x000000011900780c */ /* 0x000fe40000f24270 */
[C---:B------:R-:W-:Y:S01]  /*33c0*/  SHF.L.U64.HI R5, R41.reuse, 0x1, R40 ;  /* 0x0000000129057819 */ /* 0x040fe20000010228 */
[----:B------:R-:W-:Y:S01]  /*33d0*/  @P2 STG.E.U16 desc[UR36][R2.64], R32 ;  /* 0x0000002002002986 */ /* 0x000fe2000c101524 */
[----:B------:R-:W-:-:S02]  /*33e0*/  LEA R4, P2, R41, R2, 0x1 ;  /* 0x0000000229047211 */ /* 0x000fc400078408ff */
[----:B------:R-:W-:Y:S02]  /*33f0*/  F2FP.F16.F32.PACK_AB R33, RZ, R33 ;  /* 0x00000021ff21723e */ /* 0x000fe400000000ff */
[----:B------:R-:W-:Y:S01]  /*3400*/  F2FP.F16.F32.PACK_AB R34, RZ, R34 ;  /* 0x00000022ff22723e */ /* 0x000fe200000000ff */
[----:B------:R-:W-:Y:S01]  /*3410*/  IMAD.X R5, R5, 0x1, R3, P2 ;  /* 0x0000000105057824 */ /* 0x000fe200010e0603 */
[----:B------:R-:W-:Y:S01]  /*3420*/  F2FP.F16.F32.PACK_AB R35, RZ, R35 ;  /* 0x00000023ff23723e */ /* 0x000fe200000000ff */
[----:B------:R0:W-:Y:S04]  /*3430*/  @P0 STG.E.U16 desc[UR36][R2.64+0x2], R33 ;  /* 0x0000022102000986 */ /* 0x0001e8000c101524 */
[----:B------:R1:W-:Y:S01]  /*3440*/  @P3 STG.E.U16 desc[UR36][R4.64], R34 ;  /* 0x0000002204003986 */ /* 0x0003e2000c101524 */
[----:B0-----:R-:W-:-:S02]  /*3450*/  @P1 IMAD.MOV.U32 R2, RZ, RZ, R4 ;  /* 0x000000ffff021224 */ /* 0x001fc400078e0004 */
[----:B------:R-:W-:-:S05]  /*3460*/  @P1 IMAD.MOV.U32 R3, RZ, RZ, R5 ;  /* 0x000000ffff031224 */ /* 0x000fca00078e0005 */
[----:B------:R1:W-:Y:S02]  /*3470*/  @P1 STG.E.U16 desc[UR36][R2.64+0x2], R35 ;  /* 0x0000022302001986 */ /* 0x0003e4000c101524 */
.L_x_43:
[----:B------:R-:W-:Y:S05]  /*3480*/  BSYNC B0 ;  /* 0x0000000000007941 */ /* 0x000fea0003800000 */
.L_x_37:
[----:B------:R-:W-:Y:S01]  /*3490*/  LEA R22, P0, R16, R22, 0x1 ;  /* 0x0000001610167211 */ /* 0x000fe200078008ff */
[----:B------:R-:W-:Y:S01]  /*34a0*/  ULDC.64 UR4, c[0x0][0x650] ;  /* 0x0001940000047ab9 */ /* 0x000fe20000000a00 */
[----:B--2--5:R-:W-:Y:S02]  /*34b0*/  IMAD.U32 R0, RZ, RZ, UR42 ;  /* 0x0000002aff007e24 */ /* 0x024fe4000f8e00ff */
[----:B------:R-:W-:Y:S02]  /*34c0*/  IMAD.MOV.U32 R24, RZ, RZ, -0x1 ;  /* 0xffffffffff187424 */ /* 0x000fe400078e00ff */
[----:B------:R-:W-:Y:S01]  /*34d0*/  IMAD.X R19, R42, 0x1, R19, P0 ;  /* 0x000000012a137824 */ /* 0x000fe200000e0613 */
[----:B------:R-:W-:Y:S01]  /*34e0*/  ISETP.GE.U32.AND P0, PT, R22, UR4, PT ;  /* 0x0000000416007c0c */ /* 0x000fe2000bf06070 */
[----:B------:R2:W-:Y:S01]  /*34f0*/  SYNCS.ARRIVE.TRANS64.A1T0 RZ, [R0+UR45], RZ ;  /* 0x000000ff00ff79a7 */ /* 0x0005e2000810002d */
[----:B------:R-:W-:Y:S02]  /*3500*/  IMAD.MOV.U32 R25, RZ, RZ, -0x1 ;  /* 0xffffffffff197424 */ /* 0x000fe400078e00ff */
[----:B------:R-:W-:Y:S01]  /*3510*/  ISETP.GE.U32.AND.EX P0, PT, R19, UR5, PT, P0 ;  /* 0x0000000513007c0c */ /* 0x000fe2000bf06100 */
[----:B------:R-:W-:Y:S01]  /*3520*/  IMAD.MOV.U32 R27, RZ, RZ, -0x1 ;  /* 0xffffffffff1b7424 */ /* 0x000fe200078e00ff */
[----:B--2---:R-:W-:-:S11]  /*3530*/  PRMT R0, RZ, 0x7610, R0 ;  /* 0x00007610ff007816 */ /* 0x004fd60000000000 */
[----:B------:R-:W-:Y:S05]  /*3540*/  @P0 BRA `(.L_x_44) ;  /* 0x0000000400580947 */ /* 0x000fea0003800000 */
[----:B0-----:R-:W0:Y:S01]  /*3550*/  LDC.64 R8, c[0x0][0x628] ;  /* 0x00018a00ff087b82 */ /* 0x001e220000000a00 */
[----:B------:R-:W2:Y:S01]  /*3560*/  S2R R14, SR_CTAID.X ;  /* 0x00000000000e7919 */ /* 0x000ea20000002500 */
[----:B-1----:R-:W-:Y:S02]  /*3570*/  IMAD.MOV.U32 R6, RZ, RZ, R22 ;  /* 0x000000ffff067224 */ /* 0x002fe400078e0016 */
[----:B------:R-:W-:Y:S01]  /*3580*/  IMAD.MOV.U32 R7, RZ, RZ, R19 ;  /* 0x000000ffff077224 */ /* 0x000fe200078e0013 */
[----:B------:R-:W1:Y:S03]  /*3590*/  S2R R15, SR_CTAID.Y ;  /* 0x00000000000f7919 */ /* 0x000e660000002600 */
[----:B------:R-:W3:Y:S08]  /*35a0*/  LDC R0, c[0x0][0x630] ;  /* 0x00018c00ff007b82 */ /* 0x000ef00000000800 */
[----:B------:R-:W4:Y:S01]  /*35b0*/  LDC.64 R12, c[0x0][0x620] ;  /* 0x00018800ff0c7b82 */ /* 0x000f220000000a00 */
[----:B0-----:R-:W-:-:S04]  /*35c0*/  ISETP.NE.U32.AND P0, PT, R8, RZ, PT ;  /* 0x000000ff0800720c */ /* 0x001fc80003f05070 */
[----:B------:R-:W-:-:S13]  /*35d0*/  ISETP.NE.AND.EX P0, PT, R9, RZ, PT, P0 ;  /* 0x000000ff0900720c */ /* 0x000fda0003f05300 */
[----:B-1234-:R-:W-:Y:S05]  /*35e0*/  @!P0 BRA `(.L_x_45) ;  /* 0x0000000000288947 */ /* 0x01efea0003800000 */
        /* <DEDUP_REMOVED lines=10> */
.L_x_45:
[-CC-:B------:R-:W-:Y:S01]  /*3690*/  SHF.R.U64 R27, R6, R0.reuse, R7.reuse ;  /* 0x00000000061b7219 */ /* 0x180fe20000001207 */
[----:B------:R-:W0:Y:S01]  /*36a0*/  LDC.64 R24, c[0x0][0x640] ;  /* 0x00019000ff187b82 */ /* 0x000e220000000a00 */
[----:B------:R-:W-:Y:S01]  /*36b0*/  SHF.R.U32.HI R0, RZ, R0, R7 ;  /* 0x00000000ff007219 */ /* 0x000fe20000011607 */
[----:B------:R-:W-:Y:S01]  /*36c0*/  IMAD.MOV.U32 R2, RZ, RZ, R22 ;  /* 0x000000ffff027224 */ /* 0x000fe200078e0016 */
[----:B------:R-:W-:Y:S01]  /*36d0*/  IADD3 R5, P0, RZ, -R27, RZ ;  /* 0x8000001bff057210 */ /* 0x000fe20007f1e0ff */
[----:B------:R-:W-:Y:S01]  /*36e0*/  ULDC UR4, c[0x0][0x150] ;  /* 0x0000540000047ab9 */ /* 0x000fe20000000800 */
[----:B------:R-:W-:-:S03]  /*36f0*/  I2FP.F32.U32 R6, R14 ;  /* 0x0000000e00067245 */ /* 0x000fc60000201000 */
[----:B------:R-:W1:Y:S01]  /*3700*/  LDC R4, c[0x0][0x618] ;  /* 0x00018600ff047b82 */ /* 0x000e620000000800 */
[----:B------:R-:W-:Y:S02]  /*3710*/  IMAD.X R3, RZ, RZ, ~R0, P0 ;  /* 0x000000ffff037224 */ /* 0x000fe400000e0e00 */
[----:B------:R-:W-:Y:S01]  /*3720*/  FMUL R6, R6, UR4 ;  /* 0x0000000406067c20 */ /* 0x000fe20008400000 */
[----:B------:R-:W-:Y:S01]  /*3730*/  ULDC UR4, c[0x0][0x154] ;  /* 0x0000550000047ab9 */ /* 0x000fe20000000800 */
[-C--:B------:R-:W-:Y:S02]  /*3740*/  IMAD R0, R3, R12.reuse, RZ ;  /* 0x0000000c03007224 */ /* 0x080fe400078e02ff */
[----:B------:R-:W-:Y:S01]  /*3750*/  IMAD.MOV.U32 R3, RZ, RZ, R19 ;  /* 0x000000ffff037224 */ /* 0x000fe200078e0013 */
[----:B------:R-:W2:Y:S01]  /*3760*/  LDC R10, c[0x0][0x608] ;  /* 0x00018200ff0a7b82 */ /* 0x000ea20000000800 */
[----:B------:R-:W3:Y:S01]  /*3770*/  F2I.U32.TRUNC.NTZ R6, R6 ;  /* 0x0000000600067305 */ /* 0x000ee2000020f000 */
[----:B------:R-:W-:-:S04]  /*3780*/  IMAD.WIDE.U32 R2, R5, R12, R2 ;  /* 0x0000000c05027225 */ /* 0x000fc800078e0002 */
[----:B------:R-:W-:Y:S02]  /*3790*/  IMAD R5, R5, R13, R0 ;  /* 0x0000000d05057224 */ /* 0x000fe400078e0200 */
[----:B------:R-:W4:Y:S01]  /*37a0*/  LDC R20, c[0x0][0x658] ;  /* 0x00019600ff147b82 */ /* 0x000f220000000800 */
[----:B------:R-:W-:Y:S01]  /*37b0*/  I2FP.F32.U32 R0, R15 ;  /* 0x0000000f00007245 */ /* 0x000fe20000201000 */
[----:B------:R-:W-:Y:S01]  /*37c0*/  IMAD.IADD R3, R3, 0x1, R5 ;  /* 0x0000000103037824 */ /* 0x000fe200078e0205 */
[----:B0-----:R-:W-:-:S05]  /*37d0*/  ISETP.NE.U32.AND P0, PT, R24, RZ, PT ;  /* 0x000000ff1800720c */ /* 0x001fca0003f05070 */
[----:B------:R-:W0:Y:S01]  /*37e0*/  LDC R7, c[0x0][0x144] ;  /* 0x00005100ff077b82 */ /* 0x000e220000000800 */
[-CC-:B-1----:R-:W-:Y:S01]  /*37f0*/  SHF.R.U64 R8, R2, R4.reuse, R3.reuse ;  /* 0x0000000402087219 */ /* 0x182fe20000001203 */
[----:B---3--:R-:W-:Y:S01]  /*3800*/  IMAD.MOV R6, RZ, RZ, -R6 ;  /* 0x000000ffff067224 */ /* 0x008fe200078e0a06 */
[----:B------:R-:W-:Y:S01]  /*3810*/  SHF.R.U32.HI R3, RZ, R4, R3 ;  /* 0x00000004ff037219 */ /* 0x000fe20000011603 */
[----:B------:R-:W-:Y:S01]  /*3820*/  FMUL R4, R0, UR4 ;  /* 0x0000000400047c20 */ /* 0x000fe20008400000 */
[----:B------:R-:W-:-:S03]  /*3830*/  ISETP.NE.AND.EX P0, PT, R25, RZ, PT, P0 ;  /* 0x000000ff1900720c */ /* 0x000fc60003f05300 */
[----:B------:R-:W1:Y:S01]  /*3840*/  LDC R12, c[0x0][0x148] ;  /* 0x00005200ff0c7b82 */ /* 0x000e620000000800 */
[----:B------:R3:W0:Y:S01]  /*3850*/  F2I.U32.TRUNC.NTZ R11, R4 ;  /* 0x00000004000b7305 */ /* 0x000622000020f000 */
[-CC-:B--2---:R-:W-:Y:S02]  /*3860*/  SHF.R.U64 R0, R8, R10.reuse, R3.reuse ;  /* 0x0000000a08007219 */ /* 0x184fe40000001203 */
[----:B------:R-:W-:-:S04]  /*3870*/  SHF.R.U32.HI R3, RZ, R10, R3 ;  /* 0x0000000aff037219 */ /* 0x000fc80000011603 */
[----:B------:R-:W2:Y:S01]  /*3880*/  LDC R32, c[0x0][0x648] ;  /* 0x00019200ff207b82 */ /* 0x000ea20000000800 */
[-CC-:B----4-:R-:W-:Y:S02]  /*3890*/  SHF.R.U64 R10, R0, R20.reuse, R3.reuse ;  /* 0x00000014000a7219 */ /* 0x190fe40000001203 */
[----:B------:R-:W-:-:S03]  /*38a0*/  SHF.R.U32.HI R3, RZ, R20, R3 ;  /* 0x00000014ff037219 */ /* 0x000fc60000011603 */
[----:B------:R-:W-:Y:S02]  /*38b0*/  IMAD.MOV.U32 R2, RZ, RZ, R10 ;  /* 0x000000ffff027224 */ /* 0x000fe400078e000a */
[----:B------:R-:W4:Y:S01]  /*38c0*/  LDC R33, c[0x0][0x638] ;  /* 0x00018e00ff217b82 */ /* 0x000f220000000800 */
[----:B0-----:R-:W-:-:S07]  /*38d0*/  IMAD R13, R7, R6, R14 ;  /* 0x00000006070d7224 */ /* 0x001fce00078e020e */
[----:B------:R-:W0:Y:S08]  /*38e0*/  LDC R34, c[0x0][0x610] ;  /* 0x00018400ff227b82 */ /* 0x000e300000000800 */
[----:B------:R-:W0:Y:S01]  /*38f0*/  LDC R21, c[0x0][0x600] ;  /* 0x00018000ff157b82 */ /* 0x000e220000000800 */
[----:B-1-3--:R-:W-:Y:S05]  /*3900*/  @!P0 BRA `(.L_x_46) ;  /* 0x0000000000288947 */ /* 0x00afea0003800000 */
[----:B------:R-:W1:Y:S02]  /*3910*/  LDC R7, c[0x0][0x64c] ;  /* 0x00019300ff077b82 */ /* 0x000e640000000800 */
[----:B-1----:R-:W-:-:S05]  /*3920*/  IADD3 R7, P0, R10, R7, RZ ;  /* 0x000000070a077210 */ /* 0x002fca0007f1e0ff */
        /* <DEDUP_REMOVED lines=8> */
.L_x_46:
[----:B------:R-:W-:Y:S01]  /*39b0*/  ISETP.NE.AND P0, PT, R23, 0x1, PT ;  /* 0x000000011700780c */ /* 0x000fe20003f05270 */
[----:B0-----:R-:W-:Y:S01]  /*39c0*/  VIADD R5, R21, 0xffffffff ;  /* 0xffffffff15057836 */ /* 0x001fe20000000000 */
[----:B--2---:R-:W-:Y:S01]  /*39d0*/  SHF.R.U64 R2, R2, R32, R3 ;  /* 0x0000002002027219 */ /* 0x004fe20000001203 */
[----:B------:R-:W-:Y:S01]  /*39e0*/  IMAD.MOV R11, RZ, RZ, -R11 ;  /* 0x000000ffff0b7224 */ /* 0x000fe200078e0a0b */
[----:B------:R-:W-:-:S03]  /*39f0*/  LOP3.LUT R0, R0, R43, RZ, 0xc0, !PT ;  /* 0x0000002b00007212 */ /* 0x000fc600078ec0ff */
[----:B------:R-:W-:Y:S02]  /*3a00*/  IMAD.MOV R3, RZ, RZ, -R2 ;  /* 0x000000ffff037224 */ /* 0x000fe400078e0a02 */
[----:B------:R-:W-:Y:S01]  /*3a10*/  IMAD R24, R31, R2, R0 ;  /* 0x000000021f187224 */ /* 0x000fe200078e0200 */
[----:B------:R-:W-:Y:S01]  /*3a20*/  LOP3.LUT R0, R8, R5, RZ, 0xc0, !PT ;  /* 0x0000000508007212 */ /* 0x000fe200078ec0ff */
[----:B----4-:R-:W-:Y:S02]  /*3a30*/  IMAD R3, R3, R33, R10 ;  /* 0x0000002103037224 */ /* 0x010fe400078e020a */
[----:B------:R-:W-:Y:S02]  /*3a40*/  @P0 IMAD R13, R12, R11, R15 ;  /* 0x0000000b0c0d0224 */ /* 0x000fe400078e020f */
[----:B------:R-:W-:Y:S02]  /*3a50*/  IMAD R3, R3, R21, R0 ;  /* 0x0000001503037224 */ /* 0x000fe400078e0200 */
[----:B------:R-:W-:-:S02]  /*3a60*/  IMAD R24, R24, R34, R13 ;  /* 0x0000002218187224 */ /* 0x000fc400078e020d */
[----:B------:R-:W-:-:S03]  /*3a70*/  IMAD.MOV.U32 R2, RZ, RZ, 0x1 ;  /* 0x00000001ff027424 */ /* 0x000fc600078e00ff */
[----:B------:R-:W-:Y:S02]  /*3a80*/  SEL R25, R3, R24, !P0 ;  /* 0x0000001803197207 */ /* 0x000fe40004000000 */
[----:B------:R-:W-:Y:S02]  /*3a90*/  PRMT R0, R2, 0x7610, R0 ;  /* 0x0000761002007816 */ /* 0x000fe40000000000 */
[----:B------:R-:W-:-:S07]  /*3aa0*/  SEL R24, R24, R3, !P0 ;  /* 0x0000000318187207 */ /* 0x000fce0004000000 */
.L_x_44:
[----:B------:R-:W-:Y:S01]  /*3ab0*/  UIMAD.WIDE.U32 UR4, UR39, 0x51eb851f, URZ ;  /* 0x51eb851f270478a5 */ /* 0x000fe2000f8e003f */
[----:B------:R-:W-:Y:S02]  /*3ac0*/  LOP3.LUT P0, RZ, R0, 0xff, RZ, 0xc0, !PT ;  /* 0x000000ff00ff7812 */ /* 0x000fe4000780c0ff */
[----:B------:R-:W-:Y:S01]  /*3ad0*/  LOP3.LUT R52, R52, 0x1, RZ, 0x3c, !PT ;  /* 0x0000000134347812 */ /* 0x000fe200078e3cff */
[----:B------:R-:W-:-:S04]  /*3ae0*/  USHF.R.U32.HI UR4, URZ, 0x5, UR5 ;  /* 0x000000053f047899 */ /* 0x000fc80008011605 */
[----:B------:R-:W-:-:S06]  /*3af0*/  UIMAD UR39, UR4, -0x64, UR39 ;  /* 0xffffff9c042778a4 */ /* 0x000fcc000f8e0227 */
[----:B------:R-:W-:Y:S06]  /*3b00*/  @!P0 EXIT ;  /* 0x000000000000894d */ /* 0x000fec0003800000 */
[----:B------:R-:W-:Y:S05]  /*3b10*/  BRA `(.L_x_47) ;  /* 0xffffffe8003c7947 */ /* 0x000fea000383ffff */
.L_x_18:
[----:B------:R-:W-:-:S08]  /*3b20*/  ISETP.NE.AND P0, PT, R6, RZ, PT ;  /* 0x000000ff0600720c */ /* 0x000fd00003f05270 */
[----:B--2--5:R-:W0:-:S00]  /*3b30*/  USETMAXREG.DEALLOC.CTAPOOL 0x28 ;  /* 0x00000028000079c8 */ /* 0x024e0000080e0500 */
[----:B------:R-:W-:Y:S05]  /*3b40*/  @P0 EXIT ;  /* 0x000000000000094d */ /* 0x000fea0003800000 */
[----:B0-----:R-:W-:Y:S01]  /*3b50*/  LOP3.LUT P0, RZ, R8, 0xff, RZ, 0xc0, !PT ;  /* 0x000000ff08ff7812 */ /* 0x001fe2000780c0ff */
[----:B------:R-:W-:Y:S02]  /*3b60*/  IMAD.MOV.U32 R6, RZ, RZ, 0x1 ;  /* 0x00000001ff067424 */ /* 0x000fe400078e00ff */
[----:B------:R-:W-:-:S10]  /*3b70*/  IMAD.MOV.U32 R7, RZ, RZ, RZ ;  /* 0x000000ffff077224 */ /* 0x000fd400078e00ff */
[----:B------:R-:W-:Y:S05]  /*3b80*/  @!P0 BRA `(.L_x_48) ;  /* 0x0000000c00308947 */ /* 0x000fea0003800000 */
[----:B------:R-:W0:Y:S01]  /*3b90*/  S2R R11, SR_CgaCtaId ;  /* 0x00000000000b7919 */ /* 0x000e220000008800 */
[----:B------:R-:W-:Y:S01]  /*3ba0*/  LOP3.LUT P0, RZ, R3, 0x1f, RZ, 0xc0, !PT ;  /* 0x0000001f03ff7812 */ /* 0x000fe2000780c0ff */
[----:B------:R-:W-:Y:S01]  /*3bb0*/  ULDC UR6, c[0x0][0x658] ;  /* 0x0001960000067ab9 */ /* 0x000fe20000000800 */
[----:B------:R-:W-:Y:S01]  /*3bc0*/  UMOV UR7, 0xffffffff ;  /* 0xffffffff00077882 */ /* 0x000fe20000000000 */
[----:B------:R-:W-:Y:S01]  /*3bd0*/  BSSY B0, `(.L_x_48) ;  /* 0x00000c7000007945 */ /* 0x000fe20003800000 */
[----:B------:R-:W-:Y:S01]  /*3be0*/  USHF.L.U32 UR7, UR7, UR6, URZ ;  /* 0x0000000607077299 */ /* 0x000fe2000800063f */
[C---:B------:R-:W-:Y:S01]  /*3bf0*/  ISETP.NE.AND P2, PT, R2.reuse, RZ, PT ;  /* 0x000000ff0200720c */ /* 0x040fe20003f45270 */
[----:B------:R-:W-:Y:S01]  /*3c00*/  IMAD.MOV.U32 R9, RZ, RZ, 0x1 ;  /* 0x00000001ff097424 */ /* 0x000fe200078e00ff */
[----:B------:R-:W-:Y:S01]  /*3c10*/  ISETP.NE.OR P0, PT, R2, RZ, !P0 ;  /* 0x000000ff0200720c */ /* 0x000fe20004705670 */
[----:B------:R-:W-:Y:S01]  /*3c20*/  IMAD.MOV.U32 R6, RZ, RZ, 0x1 ;  /* 0x00000001ff067424 */ /* 0x000fe200078e00ff */
[----:B------:R-:W-:Y:S01]  /*3c30*/  LOP3.LUT R8, R18, 0x2, RZ, 0xfc, !PT ;  /* 0x0000000212087812 */ /* 0x000fe200078efcff */
[----:B------:R-:W-:Y:S01]  /*3c40*/  IMAD.MOV.U32 R7, RZ, RZ, RZ ;  /* 0x000000ffff077224 */ /* 0x000fe200078e00ff */
[----:B------:R-:W-:Y:S01]  /*3c50*/  ULDC UR5, c[0x0][0x600] ;  /* 0x0001800000057ab9 */ /* 0x000fe20000000800 */
[----:B------:R-:W-:Y:S01]  /*3c60*/  UMOV UR8, 0x1 ;  /* 0x0000000100087882 */ /* 0x000fe20000000000 */
[----:B------:R-:W-:-:S02]  /*3c70*/  UIADD3 UR22, UR4, 0x1, URZ ;  /* 0x0000000104167890 */ /* 0x000fc4000fffe03f */
[----:B------:R-:W-:Y:S02]  /*3c80*/  UIADD3 UR16, UR5, -0x1, URZ ;  /* 0xffffffff05107890 */ /* 0x000fe4000fffe03f */
[----:B------:R-:W-:Y:S02]  /*3c90*/  USHF.L.U32 UR18, UR8, UR6, URZ ;  /* 0x0000000608127299 */ /* 0x000fe4000800063f */
[----:B------:R-:W-:Y:S01]  /*3ca0*/  ULOP3.LUT UR17, URZ, UR7, URZ, 0x33, !UPT ;  /* 0x000000073f117292 */ /* 0x000fe2000f8e333f */
[----:B------:R-:W-:Y:S01]  /*3cb0*/  ULDC.64 UR20, c[0x0][0x198] ;  /* 0x0000660000147ab9 */ /* 0x000fe20000000a00 */
[C---:B0-----:R-:W-:Y:S02]  /*3cc0*/  IMAD.SHL.U32 R10, R11.reuse, 0x4, RZ ;  /* 0x000000040b0a7824 */ /* 0x041fe400078e00ff */
[----:B------:R-:W-:-:S03]  /*3cd0*/  IMAD.SHL.U32 R11, R11, 0x40, RZ ;  /* 0x000000400b0b7824 */ /* 0x000fc600078e00ff */
[----:B------:R-:W-:Y:S02]  /*3ce0*/  LOP3.LUT R10, R10, 0x4, RZ, 0xc0, !PT ;  /* 0x000000040a0a7812 */ /* 0x000fe400078ec0ff */
[----:B------:R-:W-:-:S07]  /*3cf0*/  LOP3.LUT R11, R11, 0x40, RZ, 0xc0, !PT ;  /* 0x000000400b0b7812 */ /* 0x000fce00078ec0ff */
.L_x_60:
[----:B------:R-:W-:-:S03]  /*3d00*/  UMOV UR5, 0xffffffff ;  /* 0xffffffff00057882 */ /* 0x000fc60000000000 */
[----:B------:R-:W-:Y:S05]  /*3d10*/  BRA.DIV UR5, `(.L_x_49) ;  /* 0x0000000e05fc7947 */ /* 0x000fea000b800000 */
[----:B------:R-:W-:-:S13]  /*3d20*/  ELECT P6, URZ, PT ;  /* 0x00000000003f782f */ /* 0x000fda00038c0000 */
.L_x_72:
[----:B------:R-:W0:Y:S01]  /*3d30*/  LDC R2, c[0x0][0x28c] ;  /* 0x0000a300ff027b82 */ /* 0x000e220000000800 */
[----:B------:R-:W-:Y:S01]  /*3d40*/  BSSY B1, `(.L_x_50) ;  /* 0x0000039000017945 */ /* 0x000fe20003800000 */
[----:B0-----:R-:W-:-:S13]  /*3d50*/  ISETP.LT.OR P6, PT, R2, 0x1, !P6 ;  /* 0x000000010200780c */ /* 0x001fda00077c1670 */
[----:B------:R-:W-:Y:S05]  /*3d60*/  @P6 BRA `(.L_x_51) ;  /* 0x0000000000d86947 */ /* 0x000fea0003800000 */
[----:B------:R-:W-:Y:S02]  /*3d70*/  IMAD R25, R25, 0x8, R10 ;  /* 0x0000000819197824 */ /* 0x000fe400078e020a */
[----:B------:R-:W-:Y:S02]  /*3d80*/  IMAD.SHL.U32 R24, R24, 0x40, RZ ;  /* 0x0000004018187824 */ /* 0x000fe400078e00ff */
[----:B------:R-:W-:Y:S02]  /*3d90*/  IMAD.MOV.U32 R14, RZ, RZ, RZ ;  /* 0x000000ffff0e7224 */ /* 0x000fe400078e00ff */
[----:B------:R-:W-:Y:S02]  /*3da0*/  IMAD.U32 R15, RZ, RZ, UR22 ;  /* 0x00000016ff0f7e24 */ /* 0x000fe4000f8e00ff */
[----:B------:R-:W-:Y:S02]  /*3db0*/  IMAD.MOV.U32 R2, RZ, RZ, R6 ;  /* 0x000000ffff027224 */ /* 0x000fe400078e0006 */
[----:B------:R-:W-:-:S07]  /*3dc0*/  IMAD.MOV.U32 R4, RZ, RZ, R7 ;  /* 0x000000ffff047224 */ /* 0x000fce00078e0007 */
.L_x_55:
[----:B------:R-:W0:Y:S01]  /*3dd0*/  S2R R12, SR_CgaCtaId ;  /* 0x00000000000c7919 */ /* 0x000e220000008800 */
[----:B------:R-:W-:Y:S01]  /*3de0*/  MOV R3, 0x400 ;  /* 0x0000040000037802 */ /* 0x000fe20000000f00 */
[----:B------:R-:W1:Y:S03]  /*3df0*/  @!P2 LDC R5, c[0x0][0x500] ;  /* 0x00014000ff05ab82 */ /* 0x000e660000000800 */
[----:B0-----:R-:W-:Y:S02]  /*3e00*/  LEA R13, R12, R3, 0x18 ;  /* 0x000000030c0d7211 */ /* 0x001fe400078ec0ff */
[----:B------:R-:W-:-:S03]  /*3e10*/  SHF.L.U32 R3, R2, 0x1f, RZ ;  /* 0x0000001f02037819 */ /* 0x000fc600000006ff */
[----:B------:R-:W-:-:S04]  /*3e20*/  IMAD R12, R4, 0x8, R13 ;  /* 0x00000008040c7824 */ /* 0x000fc800078e020d */
[----:B------:R-:W0:Y:S02]  /*3e30*/  SYNCS.PHASECHK.TRANS64.TRYWAIT P1, [R12+URZ+0x320], R3 ;  /* 0x000320030c0075a7 */ /* 0x000e24000802017f */
[----:B01----:R-:W-:Y:S05]  /*3e40*/  @!P1 BRA `(.L_x_52) ;  /* 0x0000000c00d09947 */ /* 0x003fea0003800000 */
.L_x_73:
[----:B0-----:R-:W-:Y:S01]  /*3e50*/  PRMT R3, R8, 0x9910, RZ ;  /* 0x0000991008037816 */ /* 0x001fe200000000ff */
[----:B------:R0:W-:Y:S03]  /*3e60*/  @!P2 SYNCS.ARRIVE.TRANS64 RZ, [R12+URZ], R5 ;  /* 0x000000050cffa9a7 */ /* 0x0001e6000800003f */
[----:B------:R-:W-:-:S13]  /*3e70*/  ISETP.NE.AND P1, PT, R3, 0x2, PT ;  /* 0x000000020300780c */ /* 0x000fda0003f25270 */
[----:B0-----:R-:W-:Y:S05]  /*3e80*/  @P1 BRA `(.L_x_53) ;  /* 0x0000000000041947 */ /* 0x001fea0003800000 */
[----:B------:R-:W-:Y:S01]  /*3e90*/  BPT.TRAP 0x1 ;  /* 0x000000040000795c */ /* 0x000fe20000300000 */
.L_x_53:
[----:B------:R-:W-:Y:S05]  /*3ea0*/  @P0 BRA `(.L_x_54) ;  /* 0x0000000000040947 */ /* 0x000fea0003800000 */
[----:B------:R-:W-:Y:S01]  /*3eb0*/  BPT.TRAP 0x1 ;  /* 0x000000040000795c */ /* 0x000fe20000300000 */
.L_x_54:
[----:B------:R-:W-:Y:S01]  /*3ec0*/  IMAD R3, R4, 0x80, R11 ;  /* 0x0000008004037824 */ /* 0x000fe200078e020b */
[----:B------:R-:W-:Y:S01]  /*3ed0*/  R2UR UR9, R12 ;  /* 0x000000000c0972ca */ /* 0x000fe200000e0000 */
[--C-:B------:R-:W-:Y:S01]  /*3ee0*/  IMAD R5, R4, 0x800, R13.reuse ;  /* 0x0000080004057824 */ /* 0x100fe200078e020d */
[----:B------:R-:W-:Y:S01]  /*3ef0*/  UIADD3 UR6, UP0, UR20, 0xf0, URZ ;  /* 0x000000f014067890 */ /* 0x000fe2000ff1e03f */
[----:B------:R-:W-:Y:S01]  /*3f00*/  IMAD R3, R3, 0x2, R13 ;  /* 0x0000000203037824 */ /* 0x000fe200078e020d */
[----:B------:R-:W-:Y:S01]  /*3f10*/  R2UR UR11, R24 ;  /* 0x00000000180b72ca */ /* 0x000fe200000e0000 */
[----:B------:R-:W-:Y:S01]  /*3f20*/  VIADD R15, R15, 0xffffffff ;  /* 0xffffffff0f0f7836 */ /* 0x000fe20000000000 */
[----:B------:R-:W-:Y:S01]  /*3f30*/  R2UR UR5, R5 ;  /* 0x00000000050572ca */ /* 0x000fe200000e0000 */
[----:B------:R-:W-:Y:S01]  /*3f40*/  UIADD3 UR24, UP1, UR20, 0x1f0, URZ ;  /* 0x000001f014187890 */ /* 0x000fe2000ff3e03f */
[----:B------:R-:W-:Y:S01]  /*3f50*/  R2UR UR8, R3 ;  /* 0x00000000030872ca */ /* 0x000fe200000e0000 */
[----:B------:R-:W-:Y:S01]  /*3f60*/  UIADD3.X UR7, URZ, UR21, URZ, UP0, !UPT ;  /* 0x000000153f077290 */ /* 0x000fe200087fe43f */
[----:B------:R-:W-:Y:S01]  /*3f70*/  R2UR UR10, R14 ;  /* 0x000000000e0a72ca */ /* 0x000fe200000e0000 */
[----:B------:R-:W-:Y:S01]  /*3f80*/  VIADD R4, R4, 0x1 ;  /* 0x0000000104047836 */ /* 0x000fe20000000000 */
[----:B------:R-:W-:Y:S01]  /*3f90*/  R2UR UR12, R27 ;  /* 0x000000001b0c72ca */ /* 0x000fe200000e0000 */
[----:B------:R-:W-:Y:S01]  /*3fa0*/  UIADD3.X UR25, URZ, UR21, URZ, UP1, !UPT ;  /* 0x000000153f197290 */ /* 0x000fe20008ffe43f */
[----:B------:R-:W-:Y:S01]  /*3fb0*/  R2UR UR19, R25 ;  /* 0x00000000191372ca */ /* 0x000fe200000e0000 */
[----:B------:R-:W-:Y:S01]  /*3fc0*/  UMOV UR14, 0x0 ;  /* 0x00000000000e7882 */ /* 0x000fe20000000000 */
[----:B------:R-:W-:Y:S01]  /*3fd0*/  ISETP.GT.AND P3, PT, R15, 0x1, PT ;  /* 0x000000010f00780c */ /* 0x000fe20003f64270 */
[----:B------:R-:W-:Y:S01]  /*3fe0*/  UMOV UR15, 0x10000000 ;  /* 0x10000000000f7882 */ /* 0x000fe20000000000 */
[----:B------:R-:W-:Y:S01]  /*3ff0*/  ISETP.NE.AND P1, PT, R4, 0x64, PT ;  /* 0x000000640400780c */ /* 0x000fe20003f25270 */
[----:B------:R-:W-:Y:S01]  /*4000*/  UIADD3 UR5, UR5, 0x780, URZ ;  /* 0x0000078005057890 */ /* 0x000fe2000fffe03f */
[----:B------:R-:W-:Y:S01]  /*4010*/  VIADD R14, R14, 0x10 ;  /* 0x000000100e0e7836 */ /* 0x000fe20000000000 */
[----:B------:R-:W-:Y:S01]  /*4020*/  UIADD3 UR13, UR8, 0x32780, URZ ;  /* 0x00032780080d7890 */ /* 0x000fe2000fffe03f */
[----:B------:R-:W-:Y:S01]  /*4030*/  SEL R3, RZ, 0x1, P1 ;  /* 0x00000001ff037807 */ /* 0x000fe20000800000 */
[----:B------:R-:W-:Y:S01]  /*4040*/  UMOV UR23, 0x30000 ;  /* 0x0003000000177882 */ /* 0x000fe20000000000 */
[----:B------:R-:W-:-:S02]  /*4050*/  SEL R4, R4, RZ, P1 ;  /* 0x000000ff04047207 */ /* 0x000fc40000800000 */
[----:B------:R-:W-:Y:S01]  /*4060*/  UMOV UR8, UR5 ;  /* 0x0000000500087c82 */ /* 0x000fe20008000000 */
[----:B------:R-:W-:Y:S01]  /*4070*/  LOP3.LUT R2, R2, R3, RZ, 0x3c, !PT ;  /* 0x0000000302027212 */ /* 0x000fe200078e3cff */
[----:B------:R0:W-:Y:S02]  /*4080*/  UTMALDG.3D [UR8], [UR6], desc[UR14] ;  /* 0x00000e08060075b4 */ /* 0x0001e40008011000 */
[----:B0-----:R-:W-:Y:S01]  /*4090*/  UMOV UR8, UR13 ;  /* 0x0000000d00087c82 */ /* 0x001fe20008000000 */
[----:B------:R-:W-:Y:S02]  /*40a0*/  UMOV UR11, UR19 ;  /* 0x00000013000b7c82 */ /* 0x000fe40008000000 */
[----:B------:R0:W-:Y:S02]  /*40b0*/  UTMALDG.3D.MULTICAST [UR8], [UR24], UR23, desc[UR14] ;  /* 0x00000e08180073b4 */ /* 0x0001e40008011817 */
[----:B0-----:R-:W-:Y:S05]  /*40c0*/  @P3 BRA `(.L_x_55) ;  /* 0xfffffffc00403947 */ /* 0x001fea000383ffff */
.L_x_51:
[----:B------:R-:W-:Y:S05]  /*40d0*/  BSYNC B1 ;  /* 0x0000000000017941 */ /* 0x000fea0003800000 */
.L_x_50:
[----:B------:R-:W-:Y:S01]  /*40e0*/  LOP3.LUT P4, RZ, R9, 0xff, RZ, 0xc0, !PT ;  /* 0x000000ff09ff7812 */ /* 0x000fe2000788c0ff */
[----:B------:R-:W-:Y:S01]  /*40f0*/  VIADD R4, R7, UR4 ;  /* 0x0000000407047c36 */ /* 0x000fe20008000000 */
[----:B------:R-:W-:Y:S01]  /*4100*/  ULDC.64 UR6, c[0x0][0x650] ;  /* 0x0001940000067ab9 */ /* 0x000fe20000000a00 */
[----:B------:R-:W-:Y:S01]  /*4110*/  IMAD.U32 R7, RZ, RZ, UR4 ;  /* 0x00000004ff077e24 */ /* 0x000fe2000f8e00ff */
[----:B------:R-:W-:Y:S01]  /*4120*/  UISETP.GE.U32.AND UP0, UPT, UR4, 0x64, UPT ;  /* 0x000000640400788c */ /* 0x000fe2000bf06070 */
[----:B------:R-:W-:Y:S01]  /*4130*/  BSSY B1, `(.L_x_56) ;  /* 0x000006e000017945 */ /* 0x000fe20003800000 */
[----:B------:R-:W-:Y:S01]  /*4140*/  ISETP.GT.U32.AND P1, PT, R4, 0x63, PT ;  /* 0x000000630400780c */ /* 0x000fe20003f24070 */
[----:B------:R-:W-:Y:S01]  /*4150*/  IMAD.MOV.U32 R24, RZ, RZ, -0x1 ;  /* 0xffffffffff187424 */ /* 0x000fe200078e00ff */
[----:B------:R-:W-:Y:S01]  /*4160*/  PRMT R9, RZ, 0x7610, R9 ;  /* 0x00007610ff097816 */ /* 0x000fe20000000009 */
[----:B------:R-:W-:Y:S01]  /*4170*/  IMAD.MOV.U32 R25, RZ, RZ, -0x1 ;  /* 0xffffffffff197424 */ /* 0x000fe200078e00ff */
[----:B------:R-:W-:Y:S01]  /*4180*/  ISETP.LT.U32.AND P1, PT, R7, 0x64, P1 ;  /* 0x000000640700780c */ /* 0x000fe20000f21070 */
[----:B------:R-:W-:Y:S01]  /*4190*/  IMAD.MOV.U32 R27, RZ, RZ, -0x1 ;  /* 0xffffffffff1b7424 */ /* 0x000fe200078e00ff */
[----:B------:R-:W-:Y:S01]  /*41a0*/  PLOP3.LUT P3, PT, PT, PT, UP0, 0x80, 0x0 ;  /* 0x000000000000781c */ /* 0x000fe20003f6f008 */
[----:B------:R-:W0:Y:S01]  /*41b0*/  @P4 S2R R3, SR_CgaCtaId ;  /* 0x0000000000034919 */ /* 0x000e220000008800 */
[----:B------:R-:W-:-:S04]  /*41c0*/  @P4 MOV R2, 0x400 ;  /* 0x0000040000024802 */ /* 0x000fc80000000f00 */
[----:B0-----:R-:W-:Y:S01]  /*41d0*/  @P4 LEA R5, R3, R2, 0x18 ;  /* 0x0000000203054211 */ /* 0x001fe200078ec0ff */
[----:B------:R-:W-:-:S03]  /*41e0*/  IMAD.WIDE.U32 R2, R4, 0x51eb851f, RZ ;  /* 0x51eb851f04027825 */ /* 0x000fc600078e00ff */
[----:B------:R0:W-:Y:S01]  /*41f0*/  @P4 SYNCS.ARRIVE.TRANS64.A1T0 RZ, [R5+URZ+0x678], RZ ;  /* 0x000678ff05ff49a7 */ /* 0x0001e2000810003f */
[----:B------:R-:W-:Y:S02]  /*4200*/  IADD3 R22, P4, R22, R16, RZ ;  /* 0x0000001016167210 */ /* 0x000fe40007f9e0ff */
[----:B------:R-:W-:-:S03]  /*4210*/  PRMT R2, RZ, 0x7610, R2 ;  /* 0x00007610ff027816 */ /* 0x000fc60000000002 */
[----:B------:R-:W-:Y:S01]  /*4220*/  IMAD.X R19, R19, 0x1, R0, P4 ;  /* 0x0000000113137824 */ /* 0x000fe200020e0600 */
[----:B0-----:R-:W-:Y:S02]  /*4230*/  SHF.R.U32.HI R5, RZ, 0x5, R3 ;  /* 0x00000005ff057819 */ /* 0x001fe40000011603 */
[----:B------:R-:W-:Y:S02]  /*4240*/  SEL R3, RZ, 0x1, !P1 ;  /* 0x00000001ff037807 */ /* 0x000fe40004800000 */
[----:B------:R-:W-:Y:S01]  /*4250*/  ISETP.GE.U32.AND P1, PT, R22, UR6, PT ;  /* 0x0000000616007c0c */ /* 0x000fe2000bf26070 */
[----:B------:R-:W-:Y:S01]  /*4260*/  IMAD R7, R5, -0x64, R4 ;  /* 0xffffff9c05077824 */ /* 0x000fe200078e0204 */
[----:B------:R-:W-:Y:S02]  /*4270*/  LOP3.LUT R6, R6, R3, RZ, 0x3c, !PT ;  /* 0x0000000306067212 */ /* 0x000fe400078e3cff */
[----:B------:R-:W-:Y:S02]  /*4280*/  ISETP.GE.U32.AND.EX P1, PT, R19, UR7, PT, P1 ;  /* 0x0000000713007c0c */ /* 0x000fe4000bf26110 */
[----:B------:R-:W-:-:S11]  /*4290*/  @P3 LOP3.LUT R6, R6, 0x1, R5, 0x78, !PT ;  /* 0x0000000106063812 */ /* 0x000fd600078e7805 */
[----:B------:R-:W-:Y:S05]  /*42a0*/  @P1 BRA `(.L_x_57) ;  /* 0x0000000400581947 */ /* 0x000fea0003800000 */
[----:B------:R-:W0:Y:S01]  /*42b0*/  S2R R12, SR_CTAID.X ;  /* 0x00000000000c7919 */ /* 0x000e220000002500 */
[----:B------:R-:W-:Y:S01]  /*42c0*/  ULDC.64 UR6, c[0x0][0x628] ;  /* 0x00018a0000067ab9 */ /* 0x000fe20000000a00 */
[----:B------:R-:W-:Y:S01]  /*42d0*/  ULDC UR8, c[0x0][0x630] ;  /* 0x00018c0000087ab9 */ /* 0x000fe20000000800 */
[----:B------:R-:W-:Y:S01]  /*42e0*/  ISETP.NE.U32.AND P1, PT, RZ, UR6, PT ;  /* 0x00000006ff007c0c */ /* 0x000fe2000bf25070 */
[----:B------:R-:W1:Y:S01]  /*42f0*/  S2R R13, SR_CTAID.Y ;  /* 0x00000000000d7919 */ /* 0x000e620000002600 */
[----:B------:R-:W-:Y:S01]  /*4300*/  ULDC UR9, c[0x0][0x150] ;  /* 0x0000540000097ab9 */ /* 0x000fe20000000800 */
[----:B------:R-:W-:Y:S01]  /*4310*/  IMAD.MOV.U32 R2, RZ, RZ, R22 ;  /* 0x000000ffff027224 */ /* 0x000fe200078e0016 */
[----:B------:R-:W-:Y:S01]  /*4320*/  ISETP.NE.AND.EX P1, PT, RZ, UR7, PT, P1 ;  /* 0x00000007ff007c0c */ /* 0x000fe2000bf25310 */
[----:B------:R-:W-:Y:S01]  /*4330*/  IMAD.MOV.U32 R3, RZ, RZ, R19 ;  /* 0x000000ffff037224 */ /* 0x000fe200078e0013 */
[----:B0-----:R-:W-:-:S11]  /*4340*/  I2FP.F32.U32 R14, R12 ;  /* 0x0000000c000e7245 */ /* 0x001fd60000201000 */
[----:B------:R-:W-:Y:S05]  /*4350*/  @!P1 BRA `(.L_x_58) ;  /* 0x0000000000289947 */ /* 0x000fea0003800000 */
[----:B------:R-:W-:Y:S02]  /*4360*/  ULDC UR5, c[0x0][0x634] ;  /* 0x00018d0000057ab9 */ /* 0x000fe40000000800 */
[----:B------:R-:W-:-:S05]  /*4370*/  IADD3 R3, P1, R22, UR5, RZ ;  /* 0x0000000516037c10 */ /* 0x000fca000ff3e0ff */
[----:B------:R-:W-:-:S04]  /*4380*/  IMAD.X R15, RZ, RZ, R19, P1 ;  /* 0x000000ffff0f7224 */ /* 0x000fc800008e0613 */
[----:B------:R-:W-:-:S04]  /*4390*/  IMAD.WIDE.U32 R4, R15, UR6, RZ ;  /* 0x000000060f047c25 */ /* 0x000fc8000f8e00ff */
[----:B------:R-:W-:-:S04]  /*43a0*/  IMAD.WIDE.U32 R4, P1, R3, UR7, R4 ;  /* 0x0000000703047c25 */ /* 0x000fc8000f820004 */
[----:B------:R-:W-:-:S04]  /*43b0*/  IMAD.WIDE.U32 R2, R3, UR6, RZ ;  /* 0x0000000603027c25 */ /* 0x000fc8000f8e00ff */
[----:B------:R-:W-:Y:S01]  /*43c0*/  IMAD.MOV.U32 R2, RZ, RZ, R5 ;  /* 0x000000ffff027224 */ /* 0x000fe200078e0005 */
[----:B------:R-:W-:Y:S01]  /*43d0*/  IADD3 RZ, P3, R3, R4, RZ ;  /* 0x0000000403ff7210 */ /* 0x000fe20007f7e0ff */
[----:B------:R-:W-:-:S04]  /*43e0*/  IMAD.X R3, RZ, RZ, RZ, P1 ;  /* 0x000000ffff037224 */ /* 0x000fc800008e06ff */
[----:B------:R-:W-:-:S08]  /*43f0*/  IMAD.WIDE.U32.X R2, R15, UR7, R2, P3 ;  /* 0x000000070f027c25 */ /* 0x000fd000098e0402 */
.L_x_58:
[--C-:B------:R-:W-:Y:S01]  /*4400*/  SHF.R.U64 R27, R2, UR8, R3.reuse ;  /* 0x00000008021b7c19 */ /* 0x100fe20008001203 */
[----:B------:R-:W-:Y:S01]  /*4410*/  FMUL R14, R14, UR9 ;  /* 0x000000090e0e7c20 */ /* 0x000fe20008400000 */
[----:B------:R-:W-:Y:S01]  /*4420*/  SHF.R.U32.HI R2, RZ, UR8, R3 ;  /* 0x00000008ff027c19 */ /* 0x000fe20008011603 */
[----:B------:R-:W0:Y:S01]  /*4430*/  LDC R21, c[0x0][0x144] ;  /* 0x00005100ff157b82 */ /* 0x000e220000000800 */
[----:B------:R-:W-:Y:S01]  /*4440*/  IADD3 R15, P1, RZ, -R27, RZ ;  /* 0x8000001bff0f7210 */ /* 0x000fe20007f3e0ff */
[----:B------:R-:W-:Y:S01]  /*4450*/  ULDC UR5, c[0x0][0x154] ;  /* 0x0000550000057ab9 */ /* 0x000fe20000000800 */
[----:B-1----:R-:W-:Y:S01]  /*4460*/  I2FP.F32.U32 R3, R13 ;  /* 0x0000000d00037245 */ /* 0x002fe20000201000 */
[----:B------:R-:W1:Y:S01]  /*4470*/  F2I.U32.TRUNC.NTZ R14, R14 ;  /* 0x0000000e000e7305 */ /* 0x000e62000020f000 */
[----:B------:R-:W-:Y:S01]  /*4480*/  ULDC.64 UR6, c[0x0][0x620] ;  /* 0x0001880000067ab9 */ /* 0x000fe20000000a00 */
[----:B------:R-:W-:Y:S01]  /*4490*/  IMAD.X R2, RZ, RZ, ~R2, P1 ;  /* 0x000000ffff027224 */ /* 0x000fe200008e0e02 */
[----:B------:R-:W-:Y:S01]  /*44a0*/  ISETP.NE.AND P4, PT, R23, 0x1, PT ;  /* 0x000000011700780c */ /* 0x000fe20003f85270 */
[----:B------:R-:W-:Y:S01]  /*44b0*/  FMUL R4, R3, UR5 ;  /* 0x0000000503047c20 */ /* 0x000fe20008400000 */
[----:B------:R-:W2:Y:S01]  /*44c0*/  LDC R20, c[0x0][0x148] ;  /* 0x00005200ff147b82 */ /* 0x000ea20000000800 */
[----:B------:R-:W-:Y:S01]  /*44d0*/  IMAD R2, R2, UR6, RZ ;  /* 0x0000000602027c24 */ /* 0x000fe2000f8e02ff */
[----:B------:R-:W-:Y:S01]  /*44e0*/  ULDC UR5, c[0x0][0x618] ;  /* 0x0001860000057ab9 */ /* 0x000fe20000000800 */
[----:B------:R-:W-:-:S02]  /*44f0*/  IMAD.MOV.U32 R3, RZ, RZ, R19 ;  /* 0x000000ffff037224 */ /* 0x000fc400078e0013 */
[----:B------:R-:W3:Y:S01]  /*4500*/  F2I.U32.TRUNC.NTZ R4, R4 ;  /* 0x0000000400047305 */ /* 0x000ee2000020f000 */
[C---:B------:R-:W-:Y:S02]  /*4510*/  IMAD R5, R15.reuse, UR7, R2 ;  /* 0x000000070f057c24 */ /* 0x040fe4000f8e0202 */
[----:B------:R-:W-:Y:S02]  /*4520*/  IMAD.MOV.U32 R2, RZ, RZ, R22 ;  /* 0x000000ffff027224 */ /* 0x000fe400078e0016 */
[----:B-1----:R-:W-:Y:S02]  /*4530*/  IMAD.MOV R14, RZ, RZ, -R14 ;  /* 0x000000ffff0e7224 */ /* 0x002fe400078e0a0e */
[----:B------:R-:W-:Y:S01]  /*4540*/  IMAD.WIDE.U32 R2, R15, UR6, R2 ;  /* 0x000000060f027c25 */ /* 0x000fe2000f8e0002 */
[----:B------:R-:W-:Y:S02]  /*4550*/  ULDC.64 UR6, c[0x0][0x640] ;  /* 0x0001900000067ab9 */ /* 0x000fe40000000a00 */
[----:B------:R-:W-:Y:S01]  /*4560*/  ISETP.NE.U32.AND P1, PT, RZ, UR6, PT ;  /* 0x00000006ff007c0c */ /* 0x000fe2000bf25070 */
[----:B------:R-:W-:-:S02]  /*4570*/  IMAD.IADD R3, R3, 0x1, R5 ;  /* 0x0000000103037824 */ /* 0x000fc400078e0205 */
[----:B0-----:R-:W-:Y:S01]  /*4580*/  IMAD R12, R21, R14, R12 ;  /* 0x0000000e150c7224 */ /* 0x001fe200078e020c */
[----:B------:R-:W-:Y:S02]  /*4590*/  ISETP.NE.AND.EX P1, PT, RZ, UR7, PT, P1 ;  /* 0x00000007ff007c0c */ /* 0x000fe4000bf25310 */
[--C-:B------:R-:W-:Y:S01]  /*45a0*/  SHF.R.U64 R14, R2, UR5, R3.reuse ;  /* 0x00000005020e7c19 */ /* 0x100fe20008001203 */
[----:B---3--:R-:W-:Y:S01]  /*45b0*/  IMAD.MOV R2, RZ, RZ, -R4 ;  /* 0x000000ffff027224 */ /* 0x008fe200078e0a04 */
[----:B------:R-:W-:Y:S01]  /*45c0*/  SHF.R.U32.HI R3, RZ, UR5, R3 ;  /* 0x00000005ff037c19 */ /* 0x000fe20008011603 */
[----:B------:R-:W-:Y:S02]  /*45d0*/  ULDC UR5, c[0x0][0x608] ;  /* 0x0001820000057ab9 */ /* 0x000fe40000000800 */
[----:B--2---:R-:W-:Y:S01]  /*45e0*/  @P4 IMAD R12, R20, R2, R13 ;  /* 0x00000002140c4224 */ /* 0x004fe200078e020d */
[--C-:B------:R-:W-:Y:S02]  /*45f0*/  SHF.R.U64 R20, R14, UR5, R3.reuse ;  /* 0x000000050e147c19 */ /* 0x100fe40008001203 */
[----:B------:R-:W-:Y:S01]  /*4600*/  SHF.R.U32.HI R3, RZ, UR5, R3 ;  /* 0x00000005ff037c19 */ /* 0x000fe20008011603 */
[----:B------:R-:W-:-:S03]  /*4610*/  ULDC UR5, c[0x0][0x658] ;  /* 0x0001960000057ab9 */ /* 0x000fc60000000800 */
[--C-:B------:R-:W-:Y:S02]  /*4620*/  SHF.R.U64 R13, R20, UR5, R3.reuse ;  /* 0x00000005140d7c19 */ /* 0x100fe40008001203 */
[----:B------:R-:W-:-:S03]  /*4630*/  SHF.R.U32.HI R15, RZ, UR5, R3 ;  /* 0x00000005ff0f7c19 */ /* 0x000fc60008011603 */
[----:B------:R-:W-:Y:S02]  /*4640*/  IMAD.MOV.U32 R4, RZ, RZ, R13 ;  /* 0x000000ffff047224 */ /* 0x000fe400078e000d */
[----:B------:R-:W-:Y:S01]  /*4650*/  IMAD.MOV.U32 R3, RZ, RZ, R15 ;  /* 0x000000ffff037224 */ /* 0x000fe200078e000f */
[----:B------:R-:W-:Y:S06]  /*4660*/  @!P1 BRA `(.L_x_59) ;  /* 0x00000000002c9947 */ /* 0x000fec0003800000 */
        /* <DEDUP_REMOVED lines=9> */
[----:B------:R-:W-:-:S04]  /*4700*/  IMAD.WIDE.U32.X R2, R15, UR7, R2, P3 ;  /* 0x000000070f027c25 */ /* 0x000fc800098e0402 */
[----:B------:R-:W-:-:S07]  /*4710*/  IMAD.MOV.U32 R4, RZ, RZ, R2 ;  /* 0x000000ffff047224 */ /* 0x000fce00078e0002 */
.L_x_59:
[----:B------:R-:W-:Y:S01]  /*4720*/  ULDC UR5, c[0x0][0x648] ;  /* 0x0001920000057ab9 */ /* 0x000fe20000000800 */
[----:B------:R-:W-:Y:S01]  /*4730*/  LOP3.LUT R2, R20, UR17, RZ, 0xc0, !PT ;  /* 0x0000001114027c12 */ /* 0x000fe2000f8ec0ff */
[----:B------:R-:W-:Y:S01]  /*4740*/  ULDC UR6, c[0x0][0x610] ;  /* 0x0001840000067ab9 */ /* 0x000fe20000000800 */
[----:B------:R-:W-:Y:S01]  /*4750*/  SHF.R.U64 R3, R4, UR5, R3 ;  /* 0x0000000504037c19 */ /* 0x000fe20008001203 */
[----:B------:R-:W-:Y:S01]  /*4760*/  ULDC UR5, c[0x0][0x638] ;  /* 0x00018e0000057ab9 */ /* 0x000fe20000000800 */
[----:B------:R-:W-:-:S03]  /*4770*/  LOP3.LUT R14, R14, UR16, RZ, 0xc0, !PT ;  /* 0x000000100e0e7c12 */ /* 0x000fc6000f8ec0ff */
[----:B------:R-:W-:Y:S02]  /*4780*/  IMAD.MOV R4, RZ, RZ, -R3 ;  /* 0x000000ffff047224 */ /* 0x000fe400078e0a03 */
[----:B------:R-:W-:Y:S02]  /*4790*/  IMAD R3, R3, UR18, R2 ;  /* 0x0000001203037c24 */ /* 0x000fe4000f8e0202 */
[----:B------:R-:W-:Y:S01]  /*47a0*/  IMAD R13, R4, UR5, R13 ;  /* 0x00000005040d7c24 */ /* 0x000fe2000f8e020d */
[----:B------:R-:W-:Y:S01]  /*47b0*/  ULDC UR5, c[0x0][0x600] ;  /* 0x0001800000057ab9 */ /* 0x000fe20000000800 */
[----:B------:R-:W-:Y:S02]  /*47c0*/  IMAD R12, R3, UR6, R12 ;  /* 0x00000006030c7c24 */ /* 0x000fe4000f8e020c */
[----:B------:R-:W-:Y:S02]  /*47d0*/  IMAD R13, R13, UR5, R14 ;  /* 0x000000050d0d7c24 */ /* 0x000fe4000f8e020e */
[----:B------:R-:W-:-:S03]  /*47e0*/  IMAD.MOV.U32 R2, RZ, RZ, 0x1 ;  /* 0x00000001ff027424 */ /* 0x000fc600078e00ff */
[----:B------:R-:W-:Y:S02]  /*47f0*/  SEL R25, R13, R12, !P4 ;  /* 0x0000000c0d197207 */ /* 0x000fe40006000000 */
[----:B------:R-:W-:-:S07]  /*4800*/  SEL R24, R12, R13, !P4 ;  /* 0x0000000d0c187207 */ /* 0x000fce0006000000 */
.L_x_57:
[----:B------:R-:W-:Y:S05]  /*4810*/  BSYNC B1 ;  /* 0x0000000000017941 */ /* 0x000fea0003800000 */
.L_x_56:
[----:B------:R-:W-:-:S13]  /*4820*/  LOP3.LUT P1, RZ, R2, 0xff, RZ, 0xc0, !PT ;  /* 0x000000ff02ff7812 */ /* 0x000fda000782c0ff */
[----:B------:R-:W-:Y:S05]  /*4830*/  @P1 BRA `(.L_x_60) ;  /* 0xfffffff400301947 */ /* 0x000fea000383ffff */
[----:B------:R-:W-:Y:S05]  /*4840*/  BSYNC B0 ;  /* 0x0000000000007941 */ /* 0x000fea0003800000 */
.L_x_48:
[----:B------:R-:W-:-:S03]  /*4850*/  UMOV UR5, 0xffffffff ;  /* 0xffffffff00057882 */ /* 0x000fc60000000000 */
[----:B------:R-:W-:Y:S05]  /*4860*/  BRA.DIV UR5, `(.L_x_61) ;  /* 0x00000006055c7947 */ /* 0x000fea000b800000 */
[----:B------:R-:W-:-:S13]  /*4870*/  ELECT P6, URZ, PT ;  /* 0x00000000003f782f */ /* 0x000fda00038c0000 */
.L_x_76:
[----:B------:R-:W-:Y:S05]  /*4880*/  @!P6 EXIT ;  /* 0x000000000000e94d */ /* 0x000fea0003800000 */
[----:B------:R-:W-:-:S04]  /*4890*/  LOP3.LUT R18, R18, 0x2, RZ, 0xfc, !PT ;  /* 0x0000000212127812 */ /* 0x000fc800078efcff */
[----:B------:R-:W-:-:S13]  /*48a0*/  ISETP.NE.AND P0, PT, R18, 0x3, PT ;  /* 0x000000031200780c */ /* 0x000fda0003f05270 */
[----:B------:R-:W-:Y:S05]  /*48b0*/  @!P0 BRA `(.L_x_62) ;  /* 0x0000000000048947 */ /* 0x000fea0003800000 */
[----:B------:R-:W-:Y:S01]  /*48c0*/  BPT.TRAP 0x1 ;  /* 0x000000040000795c */ /* 0x000fe20000300000 */
.L_x_62:
[----:B------:R-:W0:Y:S01]  /*48d0*/  S2R R3, SR_CgaCtaId ;  /* 0x0000000000037919 */ /* 0x000e220000008800 */
[----:B------:R-:W-:Y:S01]  /*48e0*/  MOV R0, 0x400 ;  /* 0x0000040000007802 */ /* 0x000fe20000000f00 */
[----:B------:R-:W-:-:S03]  /*48f0*/  IMAD.MOV.U32 R2, RZ, RZ, RZ ;  /* 0x000000ffff027224 */ /* 0x000fc600078e00ff */
[----:B0-----:R-:W-:-:S05]  /*4900*/  LEA R0, R3, R0, 0x18 ;  /* 0x0000000003007211 */ /* 0x001fca00078ec0ff */
[----:B------:R-:W-:-:S07]  /*4910*/  VIADD R0, R0, 0x320 ;  /* 0x0000032000007836 */ /* 0x000fce0000000000 */
.L_x_67:
[C---:B------:R-:W-:Y:S01]  /*4920*/  IMAD R9, R7.reuse, 0x8, R0 ;  /* 0x0000000807097824 */ /* 0x040fe200078e0200 */
[----:B------:R-:W-:Y:S01]  /*4930*/  SHF.L.U32 R4, R6, 0x1f, RZ ;  /* 0x0000001f06047819 */ /* 0x000fe200000006ff */
[----:B------:R-:W-:-:S03]  /*4940*/  VIADD R7, R7, 0x1 ;  /* 0x0000000107077836 */ /* 0x000fc60000000000 */
[----:B------:R-:W0:Y:S02]  /*4950*/  SYNCS.PHASECHK.TRANS64.TRYWAIT P0, [R9+URZ], R4 ;  /* 0x00000004090075a7 */ /* 0x000e24000800017f */
[----:B------:R-:W-:-:S04]  /*4960*/  ISETP.NE.AND P1, PT, R7, 0x64, PT ;  /* 0x000000640700780c */ /* 0x000fc80003f25270 */
[----:B------:R-:W-:Y:S02]  /*4970*/  SEL R3, RZ, 0x1, P1 ;  /* 0x00000001ff037807 */ /* 0x000fe40000800000 */
[----:B------:R-:W-:Y:S02]  /*4980*/  SEL R7, R7, RZ, P1 ;  /* 0x000000ff07077207 */ /* 0x000fe40000800000 */
[----:B------:R-:W-:-:S03]  /*4990*/  LOP3.LUT R11, R6, R3, RZ, 0x3c, !PT ;  /* 0x00000003060b7212 */ /* 0x000fc600078e3cff */
[----:B------:R-:W-:Y:S01]  /*49a0*/  IMAD R8, R7, 0x8, R0 ;  /* 0x0000000807087824 */ /* 0x000fe200078e0200 */
[----:B------:R-:W-:Y:S01]  /*49b0*/  SHF.L.U32 R5, R11, 0x1f, RZ ;  /* 0x0000001f0b057819 */ /* 0x000fe200000006ff */
[----:B0-----:R-:W-:Y:S06]  /*49c0*/  @!P0 BRA `(.L_x_63) ;  /* 0x0000000400248947 */ /* 0x001fec0003800000 */
.L_x_77:
[----:B------:R-:W1:Y:S01]  /*49d0*/  SYNCS.PHASECHK.TRANS64.TRYWAIT P0, [R8+URZ], R5 ;  /* 0x00000005080075a7 */ /* 0x000e62000800017f */
[----:B------:R-:W-:-:S05]  /*49e0*/  VIADD R3, R7, 0x1 ;  /* 0x0000000107037836 */ /* 0x000fca0000000000 */
[----:B------:R-:W-:-:S04]  /*49f0*/  ISETP.NE.AND P1, PT, R3, 0x64, PT ;  /* 0x000000640300780c */ /* 0x000fc80003f25270 */
[----:B0-----:R-:W-:Y:S02]  /*4a00*/  SEL R4, RZ, 0x1, P1 ;  /* 0x00000001ff047807 */ /* 0x001fe40000800000 */
[----:B------:R-:W-:Y:S02]  /*4a10*/  SEL R3, R3, RZ, P1 ;  /* 0x000000ff03037207 */ /* 0x000fe40000800000 */
[----:B------:R-:W-:-:S03]  /*4a20*/  LOP3.LUT R11, R11, R4, RZ, 0x3c, !PT ;  /* 0x000000040b0b7212 */ /* 0x000fc600078e3cff */
[----:B------:R-:W-:Y:S01]  /*4a30*/  IMAD R7, R3, 0x8, R0 ;  /* 0x0000000803077824 */ /* 0x000fe200078e0200 */
[----:B------:R-:W-:Y:S01]  /*4a40*/  SHF.L.U32 R6, R11, 0x1f, RZ ;  /* 0x0000001f0b067819 */ /* 0x000fe200000006ff */
[----:B-1----:R-:W-:Y:S06]  /*4a50*/  @!P0 BRA `(.L_x_64) ;  /* 0x0000000400148947 */ /* 0x002fec0003800000 */
.L_x_78:
[----:B------:R-:W1:Y:S01]  /*4a60*/  SYNCS.PHASECHK.TRANS64.TRYWAIT P0, [R7+URZ], R6 ;  /* 0x00000006070075a7 */ /* 0x000e62000800017f */
[----:B------:R-:W-:-:S05]  /*4a70*/  VIADD R3, R3, 0x1 ;  /* 0x0000000103037836 */ /* 0x000fca0000000000 */
[----:B------:R-:W-:-:S04]  /*4a80*/  ISETP.NE.AND P1, PT, R3, 0x64, PT ;  /* 0x000000640300780c */ /* 0x000fc80003f25270 */
[----:B------:R-:W-:Y:S02]  /*4a90*/  SEL R4, RZ, 0x1, P1 ;  /* 0x00000001ff047807 */ /* 0x000fe40000800000 */
[----:B0-----:R-:W-:Y:S02]  /*4aa0*/  SEL R5, R3, RZ, P1 ;  /* 0x000000ff03057207 */ /* 0x001fe40000800000 */
[----:B------:R-:W-:-:S03]  /*4ab0*/  LOP3.LUT R4, R11, R4, RZ, 0x3c, !PT ;  /* 0x000000040b047212 */ /* 0x000fc600078e3cff */
[----:B------:R-:W-:Y:S01]  /*4ac0*/  IMAD R8, R5, 0x8, R0 ;  /* 0x0000000805087824 */ /* 0x000fe200078e0200 */
[----:B------:R-:W-:Y:S01]  /*4ad0*/  SHF.L.U32 R3, R4, 0x1f, RZ ;  /* 0x0000001f04037819 */ /* 0x000fe200000006ff */
[----:B-1----:R-:W-:Y:S06]  /*4ae0*/  @!P0 BRA `(.L_x_65) ;  /* 0x0000000400048947 */ /* 0x002fec0003800000 */
.L_x_79:
[----:B------:R-:W1:Y:S01]  /*4af0*/  SYNCS.PHASECHK.TRANS64.TRYWAIT P0, [R8+URZ], R3 ;  /* 0x00000003080075a7 */ /* 0x000e62000800017f */
[----:B------:R-:W-:-:S05]  /*4b00*/  VIADD R2, R2, 0x4 ;  /* 0x0000000402027836 */ /* 0x000fca0000000000 */
[----:B------:R-:W-:Y:S01]  /*4b10*/  ISETP.NE.AND P1, PT, R2, 0x64, PT ;  /* 0x000000640200780c */ /* 0x000fe20003f25270 */
[----:B-1----:R-:W-:-:S12]  /*4b20*/  @!P0 BRA `(.L_x_66) ;  /* 0x0000000400088947 */ /* 0x002fd80003800000 */
.L_x_80:
[----:B0-----:R-:W-:-:S05]  /*4b30*/  VIADD R7, R5, 0x1 ;  /* 0x0000000105077836 */ /* 0x001fca0000000000 */
[----:B------:R-:W-:-:S04]  /*4b40*/  ISETP.NE.AND P0, PT, R7, 0x64, PT ;  /* 0x000000640700780c */ /* 0x000fc80003f05270 */
[----:B-1----:R-:W-:Y:S02]  /*4b50*/  SEL R3, RZ, 0x1, P0 ;  /* 0x00000001ff037807 */ /* 0x002fe40000000000 */
[----:B------:R-:W-:Y:S02]  /*4b60*/  SEL R7, R7, RZ, P0 ;  /* 0x000000ff07077207 */ /* 0x000fe40000000000 */
[----:B------:R-:W-:Y:S01]  /*4b70*/  LOP3.LUT R6, R4, R3, RZ, 0x3c, !PT ;  /* 0x0000000304067212 */ /* 0x000fe200078e3cff */
[----:B------:R-:W-:Y:S06]  /*4b80*/  @P1 BRA `(.L_x_67) ;  /* 0xfffffffc00641947 */ /* 0x000fec000383ffff */
[----:B------:R-:W-:Y:S05]  /*4b90*/  EXIT ;  /* 0x000000000000794d */ /* 0x000fea0003800000 */
.L_x_20:
[----:B0-----:R-:W-:-:S04]  /*4ba0*/  IMAD.U32 R3, RZ, RZ, UR48 ;  /* 0x00000030ff037e24 */ /* 0x001fc8000f8e00ff */
[----:B------:R0:W1:Y:S03]  /*4bb0*/  SYNCS.PHASECHK.TRANS64.TRYWAIT P0, [R3+URZ+-0x8], R0 ;  /* 0xfffff800030075a7 */ /* 0x000066000800017f */
[----:B-1----:R-:W-:Y:S05]  /*4bc0*/  @!P0 NANOSLEEP.SYNCS 0x989680 ;  /* 0x009896800000895d */ /* 0x002fea0003900000 */
[----:B------:R-:W1:Y:S02]  /*4bd0*/  @!P0 SYNCS.PHASECHK.TRANS64 P0, [R3+URZ+-0x8], R0 ;  /* 0xfffff800030085a7 */ /* 0x000e64000800007f */
[----:B-1----:R-:W-:Y:S05]  /*4be0*/  @!P0 BRA `(.L_x_20) ;  /* 0xfffffffc00ec8947 */ /* 0x002fea000383ffff */
[----:B------:R-:W-:Y:S05]  /*4bf0*/  BRA `(.L_x_68) ;  /* 0xffffffd800107947 */ /* 0x000fea000383ffff */
.L_x_25:
[----:B-1----:R1:W2:Y:S02]  /*4c00*/  SYNCS.PHASECHK.TRANS64.TRYWAIT P1, [R0+URZ], R3 ;  /* 0x00000003000075a7 */ /* 0x0022a4000802017f */
[----:B--2---:R-:W-:Y:S05]  /*4c10*/  @!P1 NANOSLEEP.SYNCS 0x989680 ;  /* 0x009896800000995d */ /* 0x004fea0003900000 */
[----:B------:R-:W2:Y:S02]  /*4c20*/  @!P1 SYNCS.PHASECHK.TRANS64 P1, [R0+URZ], R3 ;  /* 0x00000003000095a7 */ /* 0x000ea4000802007f */
[----:B--2---:R-:W-:Y:S05]  /*4c30*/  @!P1 BRA `(.L_x_25) ;  /* 0xfffffffc00f09947 */ /* 0x004fea000383ffff */
[----:B------:R-:W-:Y:S05]  /*4c40*/  BRA `(.L_x_24) ;  /* 0xffffffd8007c7947 */ /* 0x000fea000383ffff */
.L_x_30:
[----:B-1----:R-:W-:-:S04]  /*4c50*/  IMAD.U32 R4, RZ, RZ, UR4 ;  /* 0x00000004ff047e24 */ /* 0x002fc8000f8e00ff */
[----:B------:R1:W2:Y:S03]  /*4c60*/  SYNCS.PHASECHK.TRANS64.TRYWAIT P1, [R4+URZ], R3 ;  /* 0x00000003040075a7 */ /* 0x0002a6000802017f */
[----:B--2---:R-:W-:Y:S05]  /*4c70*/  @!P1 NANOSLEEP.SYNCS 0x989680 ;  /* 0x009896800000995d */ /* 0x004fea0003900000 */
[----:B------:R-:W2:Y:S02]  /*4c80*/  @!P1 SYNCS.PHASECHK.TRANS64 P1, [R4+URZ], R3 ;  /* 0x00000003040095a7 */ /* 0x000ea4000802007f */
[----:B--2---:R-:W-:Y:S05]  /*4c90*/  @!P1 BRA `(.L_x_30) ;  /* 0xfffffffc00ec9947 */ /* 0x004fea000383ffff */
[----:B------:R-:W-:Y:S05]  /*4ca0*/  BRA `(.L_x_29) ;  /* 0xffffffd800d87947 */ /* 0x000fea000383ffff */
.L_x_36:
[----:B0-----:R-:W-:-:S04]  /*4cb0*/  IMAD.U32 R3, RZ, RZ, UR48 ;  /* 0x00000030ff037e24 */ /* 0x001fc8000f8e00ff */
[----:B------:R0:W1:Y:S03]  /*4cc0*/  SYNCS.PHASECHK.TRANS64.TRYWAIT P0, [R3+URZ+0x8], R0 ;  /* 0x00000800030075a7 */ /* 0x000066000800017f */
[----:B-1----:R-:W-:Y:S05]  /*4cd0*/  @!P0 NANOSLEEP.SYNCS 0x989680 ;  /* 0x009896800000895d */ /* 0x002fea0003900000 */
[----:B------:R-:W1:Y:S02]  /*4ce0*/  @!P0 SYNCS.PHASECHK.TRANS64 P0, [R3+URZ+0x8], R0 ;  /* 0x00000800030085a7 */ /* 0x000e64000800007f */
[----:B-1----:R-:W-:Y:S05]  /*4cf0*/  @!P0 BRA `(.L_x_36) ;  /* 0xfffffffc00ec8947 */ /* 0x002fea000383ffff */
[----:B------:R-:W-:Y:S05]  /*4d00*/  BRA `(.L_x_69) ;  /* 0xffffffdc00c07947 */ /* 0x000fea000383ffff */
.L_x_49:
[----:B------:R-:W-:Y:S01]  /*4d10*/  BSSY B1, `(.L_x_70) ;  /* 0x0000006000017945 */ /* 0x000fe20003800000 */
[----:B------:R-:W-:-:S07]  /*4d20*/  IMAD.MOV.U32 R15, RZ, RZ, -0x1 ;  /* 0xffffffffff0f7424 */ /* 0x000fce00078e00ff */
[----:B------:R-:W-:Y:S05]  /*4d30*/  WARPSYNC.COLLECTIVE R15, `(.L_x_71) ;  /* 0x000000000f0c7348 */ /* 0x000fea0003c00000 */
[----:B------:R-:W-:Y:S02]  /*4d40*/  ELECT P6, UR62, PT ;  /* 0x00000000003e782f */ /* 0x000fe400038c0000 */
[----:B------:R-:W-:Y:S01]  /*4d50*/  MOV R14, UR62 ;  /* 0x0000003e000e7c02 */ /* 0x000fe20008000f00 */
[----:B------:R-:W-:Y:S10]  /*4d60*/  ENDCOLLECTIVE ;  /* 0x000000000000791b */ /* 0x000ff40003800000 */
.L_x_71:
[----:B------:R-:W-:Y:S05]  /*4d70*/  BSYNC B1 ;  /* 0x0000000000017941 */ /* 0x000fea0003800000 */
.L_x_70:
[----:B------:R-:W-:Y:S05]  /*4d80*/  BRA `(.L_x_72) ;  /* 0xffffffec00e87947 */ /* 0x000fea000383ffff */
.L_x_52:
[----:B0-----:R0:W1:Y:S02]  /*4d90*/  SYNCS.PHASECHK.TRANS64.TRYWAIT P1, [R12+URZ+0x320], R3 ;  /* 0x000320030c0075a7 */ /* 0x001064000802017f */
[----:B-1----:R-:W-:Y:S05]  /*4da0*/  @!P1 NANOSLEEP.SYNCS 0x989680 ;  /* 0x009896800000995d */ /* 0x002fea0003900000 */
[----:B------:R-:W1:Y:S02]  /*4db0*/  @!P1 SYNCS.PHASECHK.TRANS64 P1, [R12+URZ+0x320], R3 ;  /* 0x000320030c0095a7 */ /* 0x000e64000802007f */
[----:B-1----:R-:W-:Y:S05]  /*4dc0*/  @!P1 BRA `(.L_x_52) ;  /* 0xfffffffc00f09947 */ /* 0x002fea000383ffff */
[----:B------:R-:W-:Y:S05]  /*4dd0*/  BRA `(.L_x_73) ;  /* 0xfffffff0001c7947 */ /* 0x000fea000383ffff */
.L_x_61:
[----:B------:R-:W-:Y:S01]  /*4de0*/  BSSY B0, `(.L_x_74) ;  /* 0x0000006000007945 */ /* 0x000fe20003800000 */
[----:B------:R-:W-:-:S07]  /*4df0*/  IMAD.MOV.U32 R15, RZ, RZ, -0x1 ;  /* 0xffffffffff0f7424 */ /* 0x000fce00078e00ff */
[----:B------:R-:W-:Y:S05]  /*4e00*/  WARPSYNC.COLLECTIVE R15, `(.L_x_75) ;  /* 0x000000000f0c7348 */ /* 0x000fea0003c00000 */
[----:B------:R-:W-:Y:S02]  /*4e10*/  ELECT P6, UR62, PT ;  /* 0x00000000003e782f */ /* 0x000fe400038c0000 */
[----:B------:R-:W-:Y:S01]  /*4e20*/  MOV R14, UR62 ;  /* 0x0000003e000e7c02 */ /* 0x000fe20008000f00 */
[----:B------:R-:W-:Y:S10]  /*4e30*/  ENDCOLLECTIVE ;  /* 0x000000000000791b */ /* 0x000ff40003800000 */
.L_x_75:
[----:B------:R-:W-:Y:S05]  /*4e40*/  BSYNC B0 ;  /* 0x0000000000007941 */ /* 0x000fea0003800000 */
.L_x_74:
[----:B------:R-:W-:Y:S05]  /*4e50*/  BRA `(.L_x_76) ;  /* 0xfffffff800887947 */ /* 0x000fea000383ffff */
.L_x_63:
[----:B0-----:R0:W1:Y:S02]  /*4e60*/  SYNCS.PHASECHK.TRANS64.TRYWAIT P0, [R9+URZ], R4 ;  /* 0x00000004090075a7 */ /* 0x001064000800017f */
[----:B-1----:R-:W-:Y:S05]  /*4e70*/  @!P0 NANOSLEEP.SYNCS 0x989680 ;  /* 0x009896800000895d */ /* 0x002fea0003900000 */
[----:B------:R-:W1:Y:S02]  /*4e80*/  @!P0 SYNCS.PHASECHK.TRANS64 P0, [R9+URZ], R4 ;  /* 0x00000004090085a7 */ /* 0x000e64000800007f */
[----:B-1----:R-:W-:Y:S05]  /*4e90*/  @!P0 BRA `(.L_x_63) ;  /* 0xfffffffc00f08947 */ /* 0x002fea000383ffff */
[----:B------:R-:W-:Y:S05]  /*4ea0*/  BRA `(.L_x_77) ;  /* 0xfffffff800c87947 */ /* 0x000fea000383ffff */
.L_x_64:
[----:B0-----:R0:W1:Y:S02]  /*4eb0*/  SYNCS.PHASECHK.TRANS64.TRYWAIT P0, [R8+URZ], R5 ;  /* 0x00000005080075a7 */ /* 0x001064000800017f */
[----:B-1----:R-:W-:Y:S05]  /*4ec0*/  @!P0 NANOSLEEP.SYNCS 0x989680 ;  /* 0x009896800000895d */ /* 0x002fea0003900000 */
[----:B------:R-:W1:Y:S02]  /*4ed0*/  @!P0 SYNCS.PHASECHK.TRANS64 P0, [R8+URZ], R5 ;  /* 0x00000005080085a7 */ /* 0x000e64000800007f */
[----:B-1----:R-:W-:Y:S05]  /*4ee0*/  @!P0 BRA `(.L_x_64) ;  /* 0xfffffffc00f08947 */ /* 0x002fea000383ffff */
[----:B------:R-:W-:Y:S05]  /*4ef0*/  BRA `(.L_x_78) ;  /* 0xfffffff800d87947 */ /* 0x000fea000383ffff */
.L_x_65:
[----:B0-----:R0:W1:Y:S02]  /*4f00*/  SYNCS.PHASECHK.TRANS64.TRYWAIT P0, [R7+URZ], R6 ;  /* 0x00000006070075a7 */ /* 0x001064000800017f */
[----:B-1----:R-:W-:Y:S05]  /*4f10*/  @!P0 NANOSLEEP.SYNCS 0x989680 ;  /* 0x009896800000895d */ /* 0x002fea0003900000 */
[----:B------:R-:W1:Y:S02]  /*4f20*/  @!P0 SYNCS.PHASECHK.TRANS64 P0, [R7+URZ], R6 ;  /* 0x00000006070085a7 */ /* 0x000e64000800007f */
[----:B-1----:R-:W-:Y:S05]  /*4f30*/  @!P0 BRA `(.L_x_65) ;  /* 0xfffffffc00f08947 */ /* 0x002fea000383ffff */
[----:B------:R-:W-:Y:S05]  /*4f40*/  BRA `(.L_x_79) ;  /* 0xfffffff800e87947 */ /* 0x000fea000383ffff */
.L_x_66:
[----:B-1----:R1:W2:Y:S02]  /*4f50*/  SYNCS.PHASECHK.TRANS64.TRYWAIT P0, [R8+URZ], R3 ;  /* 0x00000003080075a7 */ /* 0x0022a4000800017f */
[----:B--2---:R-:W-:Y:S05]  /*4f60*/  @!P0 NANOSLEEP.SYNCS 0x989680 ;  /* 0x009896800000895d */ /* 0x004fea0003900000 */
[----:B------:R-:W2:Y:S02]  /*4f70*/  @!P0 SYNCS.PHASECHK.TRANS64 P0, [R8+URZ], R3 ;  /* 0x00000003080085a7 */ /* 0x000ea4000800007f */
[----:B--2---:R-:W-:Y:S05]  /*4f80*/  @!P0 BRA `(.L_x_66) ;  /* 0xfffffffc00f08947 */ /* 0x004fea000383ffff */
[----:B------:R-:W-:Y:S05]  /*4f90*/  BRA `(.L_x_80) ;  /* 0xfffffff800e47947 */ /* 0x000fea000383ffff */
.L_x_81:
[----:B------:R-:W-:-:S00]  /*4fa0*/  BRA `(.L_x_81) ;  /* 0xfffffffc00fc7947 */ /* 0x000fc0000383ffff */
[----:B------:R-:W-:-:S00]  /*4fb0*/  NOP ;  /* 0x0000000000007918 */ /* 0x000fc00000000000 */
        /* <DEDUP_REMOVED lines=12> */
.L_x_82:


//--------------------- .nv.global.init           --------------------------
	.section	.nv.global.init,"aw",@progbits
.nv.global.init:
	.type		$str$22,@object
	.size		$str$22,($str$23 - $str$22)
$str$22:
        /*0000*/ 	.byte	0x6b, 0x5f, 0x74, 0x69, 0x6c, 0x65, 0x5f, 0x63, 0x6f, 0x75, 0x6e, 0x74, 0x20, 0x3e, 0x3d, 0x20
        /*0010*/ 	.byte	0x31, 0x00
	.type		$str$23,@object
	.size		$str$23,(__unnamed_1 - $str$23)
$str$23:
        /*0012*/ 	.byte	0x2f, 0x74, 0x6d, 0x70, 0x2f, 0x63, 0x75, 0x74, 0x6c, 0x61, 0x73, 0x73, 0x5f, 0x73, 0x77, 0x65
        /*0022*/ 	.byte	0x65, 0x70, 0x5f, 0x73, 0x72, 0x63, 0x2f, 0x69, 0x6e, 0x63, 0x6c, 0x75, 0x64, 0x65, 0x2f, 0x63
        /*0032*/ 	.byte	0x75, 0x74, 0x6c, 0x61, 0x73, 0x73, 0x2f, 0x67, 0x65, 0x6d, 0x6d, 0x2f, 0x63, 0x6f, 0x6c, 0x6c
        /*0042*/ 	.byte	0x65, 0x63, 0x74, 0x69, 0x76, 0x65, 0x2f, 0x73, 0x6d, 0x39, 0x30, 0x5f, 0x6d, 0x6d, 0x61, 0x5f
        /*0052*/ 	.byte	0x74, 0x6d, 0x61, 0x5f, 0x67, 0x6d, 0x6d, 0x61, 0x5f, 0x73, 0x73, 0x5f, 0x77, 0x61, 0x72, 0x70
        /*0062*/ 	.byte	0x73, 0x70, 0x65, 0x63, 0x69, 0x61, 0x6c, 0x69, 0x7a, 0x65, 0x64, 0x2e, 0x68, 0x70, 0x70, 0x00
	.type		__unnamed_1,@object
	.size		__unnamed_1,(.L_0 - __unnamed_1)
__unnamed_1:
        /*0072*/ 	.byte	0x76, 0x6f, 0x69, 0x64, 0x20, 0x63, 0x75, 0x74, 0x6c, 0x61, 0x73, 0x73, 0x3a, 0x3a, 0x67, 0x65
        /* <DEDUP_REMOVED lines=179> */
        /*0bb2*/ 	.byte	0x65, 0x3a, 0x3a, 0x69, 0x64, 0x65, 0x6e, 0x74, 0x69, 0x74, 0x79, 0x5d, 0x00
.L_0:


//--------------------- .nv.shared._ZN7cutlass13device_kernelINS_4gemm6kernel13GemmUniversalIN4cute5tupleIJiiiiEEENS1_10collective13CollectiveMmaINS1_34MainloopSm90TmaGmmaWarpSpecializedILi100ENS5_IJNS4_1CILi2EEENSA_ILi1EEESC_EEENS1_32KernelTmaWarpSpecializedPingpongEEENS5_IJNSA_ILi64EEENSA_ILi8EEENSA_ILi16EEEEEENS_6half_tENS5_IJlSC_lEEESK_SL_NS4_8TiledMMAINS4_8MMA_AtomIJNS4_4SM904GMMA24MMA_64x8x16_F32F16F16_SSILNSP_5MajorE0ELSR_0ELNSP_7ScaleInE1ELSS_1EEEEEENS4_6LayoutINS5_IJSC_SC_SC_EEENS5_IJNSA_ILi0EEESX_SX_EEEEENS5_IJNS4_10UnderscoreES10_S10_EEEEENS4_13SM90_TMA_LOADENS4_14ComposedLayoutINS4_7SwizzleILi1ELi4ELi3EEENS4_18smem_ptr_flag_bitsILi16EEENSV_INS5_IJSH_SI_EEENS5_IJSI_SC_EEEEEEEvNS4_8identityENS4_23SM90_TMA_LOAD_MULTICASTES1C_vS1D_EENS_8epilogue10collective6detail29Sm90TmaWarpSpecializedAdapterINS1H_15DefaultEpilogueISK_SL_SL_NS1G_6thread17LinearCombinationISK_Li1EffLNS1L_9ScaleType4KindE0ELNS_15FloatRoundStyleE2ESK_EENS1_15EpilogueDefaultEEEEEvvEEEEvNT_6ParamsE --------------------------
	.section	.nv.shared._ZN7cutlass13device_kernelINS_4gemm6kernel13GemmUniversalIN4cute5tupleIJiiiiEEENS1_10collective13CollectiveMmaINS1_34MainloopSm90TmaGmmaWarpSpecializedILi100ENS5_IJNS4_1CILi2EEENSA_ILi1EEESC_EEENS1_32KernelTmaWarpSpecializedPingpongEEENS5_IJNSA_ILi64EEENSA_ILi8EEENSA_ILi16EEEEEENS_6half_tENS5_IJlSC_lEEESK_SL_NS4_8TiledMMAINS4_8MMA_AtomIJNS4_4SM904GMMA24MMA_64x8x16_F32F16F16_SSILNSP_5MajorE0ELSR_0ELNSP_7ScaleInE1ELSS_1EEEEEENS4_6LayoutINS5_IJSC_SC_SC_EEENS5_IJNSA_ILi0EEESX_SX_EEEEENS5_IJNS4_10UnderscoreES10_S10_EEEEENS4_13SM90_TMA_LOADENS4_14ComposedLayoutINS4_7SwizzleILi1ELi4ELi3EEENS4_18smem_ptr_flag_bitsILi16EEENSV_INS5_IJSH_SI_EEENS5_IJSI_SC_EEEEEEEvNS4_8identityENS4_23SM90_TMA_LOAD_MULTICASTES1C_vS1D_EENS_8epilogue10collective6detail29Sm90TmaWarpSpecializedAdapterINS1H_15DefaultEpilogueISK_SL_SL_NS1G_6thread17LinearCombinationISK_Li1EffLNS1L_9ScaleType4KindE0ELNS_15FloatRoundStyleE2ESK_EENS1_15EpilogueDefaultEEEEEvvEEEEvNT_6ParamsE,"aw",@nobits
	.sectionflags	@""
	.align	16
	.zero		1024


//--------------------- .nv.shared.reserved.0     --------------------------
	.section	.nv.shared.reserved.0,"aw",@nobits
	.weak		__nv_reservedSMEM_offset_0_alias
	.size		__nv_reservedSMEM_offset_0_alias, 0, 0
	.other		__nv_reservedSMEM_offset_0_alias,@"STO_CUDA_RESERVED_SHARED STV_DEFAULT"
__nv_reservedSMEM_offset_0_alias:
	.zero		0


//--------------------- .nv.global                --------------------------
	.section	.nv.global,"aw",@nobits
.nv.global:
	.type		_ZN40_INTERNAL_f3de76a2_4_k_cu_c6446411_134424cute1_E,@object
	.size		_ZN40_INTERNAL_f3de76a2_4_k_cu_c6446411_134424cute1_E,(_ZN40_INTERNAL_f3de76a2_4_k_cu_c6446411_134424cuda3std3__45__cpo6cbeginE - _ZN40_INTERNAL_f3de76a2_4_k_cu_c6446411_134424cute1_E)
_ZN40_INTERNAL_f3de76a2_4_k_cu_c6446411_134424cute1_E:
	.zero		1
	.type		_ZN40_INTERNAL_f3de76a2_4_k_cu_c6446411_134424cuda3std3__45__cpo6cbeginE,@object
	.size		_ZN40_INTERNAL_f3de76a2_4_k_cu_c6446411_134424cuda3std3__45__cpo6cbeginE,(_ZN40_INTERNAL_f3de76a2_4_k_cu_c6446411_134424cuda3std3__48in_placeE - _ZN40_INTERNAL_f3de76a2_4_k_cu_c6446411_134424cuda3std3__45__cpo6cbeginE)
_ZN40_INTERNAL_f3de76a2_4_k_cu_c6446411_134424cuda3std3__45__cpo6cbeginE:
	.zero		1
	.type		_ZN40_INTERNAL_f3de76a2_4_k_cu_c6446411_134424cuda3std3__48in_placeE,@object
	.size		_ZN40_INTERNAL_f3de76a2_4_k_cu_c6446411_134424cuda3std3__48in_placeE,(_ZN40_INTERNAL_f3de76a2_4_k_cu_c6446411_134424cuda3std6ranges3__45__cpo9iter_moveE - _ZN40_INTERNAL_f3de76a2_4_k_cu_c6446411_134424cuda3std3__48in_placeE)
_ZN40_INTERNAL_f3de76a2_4_k_cu_c6446411_134424cuda3std3__48in_placeE:
	.zero		1
	.type		_ZN40_INTERNAL_f3de76a2_4_k_cu_c6446411_134424cuda3std6ranges3__45__cpo9iter_moveE,@object
	.size		_ZN40_INTERNAL_f3de76a2_4_k_cu_c6446411_134424cuda3std6ranges3__45__cpo9iter_moveE,(_ZN40_INTERNAL_f3de76a2_4_k_cu_c6446411_134424cuda3std3__45__cpo5beginE - _ZN40_INTERNAL_f3de76a2_4_k_cu_c6446411_134424cuda3std6ranges3__45__cpo9iter_moveE)
_ZN40_INTERNAL_f3de76a2_4_k_cu_c6446411_134424cuda3std6ranges3__45__cpo9iter_moveE:
	.zero		1
	.type		_ZN40_INTERNAL_f3de76a2_4_k_cu_c6446411_134424cuda3std3__45__cpo5beginE,@object
	.size		_ZN40_INTERNAL_f3de76a2_4_k_cu_c6446411_134424cuda3std3__45__cpo5beginE,(_ZN40_INTERNAL_f3de76a2_4_k_cu_c6446411_134424cuda3std3__442_GLOBAL__N__f3de76a2_4_k_cu_c6446411_134426ignoreE - _ZN40_INTERNAL_f3de76a2_4_k_cu_c6446411_134424cuda3std3__45__cpo5beginE)
_ZN40_INTERNAL_f3de76a2_4_k_cu_c6446411_134424cuda3std3__45__cpo5beginE:
	.zero		1
	.type		_ZN40_INTERNAL_f3de76a2_4_k_cu_c6446411_134424cuda3std3__442_GLOBAL__N__f3de76a2_4_k_cu_c6446411_134426ignoreE,@object
	.size		_ZN40_INTERNAL_f3de76a2_4_k_cu_c6446411_134424cuda3std3__442_GLOBAL__N__f3de76a2_4_k_cu_c6446411_134426ignoreE,(_ZN40_INTERNAL_f3de76a2_4_k_cu_c6446411_134424cute7productE - _ZN40_INTERNAL_f3de76a2_4_k_cu_c6446411_134424cuda3std3__442_GLOBAL__N__f3de76a2_4_k_cu_c6446411_134426ignoreE)
_ZN40_INTERNAL_f3de76a2_4_k_cu_c6446411_134424cuda3std3__442_GLOBAL__N__f3de76a2_4_k_cu_c6446411_134426ignoreE:
	.zero		1
	.type		_ZN40_INTERNAL_f3de76a2_4_k_cu_c6446411_134424cute7productE,@object
	.size		_ZN40_INTERNAL_f3de76a2_4_k_cu_c6446411_134424cute7productE,(_ZN40_INTERNAL_f3de76a2_4_k_cu_c6446411_134424cuda3std3__45__cpo3endE - _ZN40_INTERNAL_f3de76a2_4_k_cu_c6446411_134424cute7productE)
_ZN40_INTERNAL_f3de76a2_4_k_cu_c6446411_134424cute7productE:
	.zero		1
	.type		_ZN40_INTERNAL_f3de76a2_4_k_cu_c6446411_134424cuda3std3__45__cpo3endE,@object
	.size		_ZN40_INTERNAL_f3de76a2_4_k_cu_c6446411_134424cuda3std3__45__cpo3endE,(_ZN40_INTERNAL_f3de76a2_4_k_cu_c6446411_134424cuda3std3__419piecewise_constructE - _ZN40_INTERNAL_f3de76a2_4_k_cu_c6446411_134424cuda3std3__45__cpo3endE)
_ZN40_INTERNAL_f3de76a2_4_k_cu_c6446411_134424cuda3std3__45__cpo3endE:
	.zero		1
	.type		_ZN40_INTERNAL_f3de76a2_4_k_cu_c6446411_134424cuda3std3__419piecewise_constructE,@object
	.size		_ZN40_INTERNAL_f3de76a2_4_k_cu_c6446411_134424cuda3std3__419piecewise_constructE,(_ZN40_INTERNAL_f3de76a2_4_k_cu_c6446411_134424cuda3std3__45__cpo4cendE - _ZN40_INTERNAL_f3de76a2_4_k_cu_c6446411_134424cuda3std3__419piecewise_constructE)
_ZN40_INTERNAL_f3de76a2_4_k_cu_c6446411_134424cuda3std3__419piecewise_constructE:
	.zero		1
	.type		_ZN40_INTERNAL_f3de76a2_4_k_cu_c6446411_134424cuda3std3__45__cpo4cendE,@object
	.size		_ZN40_INTERNAL_f3de76a2_4_k_cu_c6446411_134424cuda3std3__45__cpo4cendE,(_ZN40_INTERNAL_f3de76a2_4_k_cu_c6446411_134424cuda3std6ranges3__45__cpo4swapE - _ZN40_INTERNAL_f3de76a2_4_k_cu_c6446411_134424cuda3std3__45__cpo4cendE)
_ZN40_INTERNAL_f3de76a2_4_k_cu_c6446411_134424cuda3std3__45__cpo4cendE:
	.zero		1
	.type		_ZN40_INTERNAL_f3de76a2_4_k_cu_c6446411_134424cuda3std6ranges3__45__cpo4swapE,@object
	.size		_ZN40_INTERNAL_f3de76a2_4_k_cu_c6446411_134424cuda3std6ranges3__45__cpo4swapE,(.L_8 - _ZN40_INTERNAL_f3de76a2_4_k_cu_c6446411_134424cuda3std6ranges3__45__cpo4swapE)
_ZN40_INTERNAL_f3de76a2_4_k_cu_c6446411_134424cuda3std6ranges3__45__cpo4swapE:
	.zero		1
.L_8:


//--------------------- .nv.constant0._ZN7cutlass13device_kernelINS_4gemm6kernel13GemmUniversalIN4cute5tupleIJiiiiEEENS1_10collective13CollectiveMmaINS1_34MainloopSm90TmaGmmaWarpSpecializedILi100ENS5_IJNS4_1CILi2EEENSA_ILi1EEESC_EEENS1_32KernelTmaWarpSpecializedPingpongEEENS5_IJNSA_ILi64EEENSA_ILi8EEENSA_ILi16EEEEEENS_6half_tENS5_IJlSC_lEEESK_SL_NS4_8TiledMMAINS4_8MMA_AtomIJNS4_4SM904GMMA24MMA_64x8x16_F32F16F16_SSILNSP_5MajorE0ELSR_0ELNSP_7ScaleInE1ELSS_1EEEEEENS4_6LayoutINS5_IJSC_SC_SC_EEENS5_IJNSA_ILi0EEESX_SX_EEEEENS5_IJNS4_10UnderscoreES10_S10_EEEEENS4_13SM90_TMA_LOADENS4_14ComposedLayoutINS4_7SwizzleILi1ELi4ELi3EEENS4_18smem_ptr_flag_bitsILi16EEENSV_INS5_IJSH_SI_EEENS5_IJSI_SC_EEEEEEEvNS4_8identityENS4_23SM90_TMA_LOAD_MULTICASTES1C_vS1D_EENS_8epilogue10collective6detail29Sm90TmaWarpSpecializedAdapterINS1H_15DefaultEpilogueISK_SL_SL_NS1G_6thread17LinearCombinationISK_Li1EffLNS1L_9ScaleType4KindE0ELNS_15FloatRoundStyleE2ESK_EENS1_15EpilogueDefaultEEEEEvvEEEEvNT_6ParamsE --------------------------
	.section	.nv.constant0._ZN7cutlass13device_kernelINS_4gemm6kernel13GemmUniversalIN4cute5tupleIJiiiiEEENS1_10collective13CollectiveMmaINS1_34MainloopSm90TmaGmmaWarpSpecializedILi100ENS5_IJNS4_1CILi2EEENSA_ILi1EEESC_EEENS1_32KernelTmaWarpSpecializedPingpongEEENS5_IJNSA_ILi64EEENSA_ILi8EEENSA_ILi16EEEEEENS_6half_tENS5_IJlSC_lEEESK_SL_NS4_8TiledMMAINS4_8MMA_AtomIJNS4_4SM904GMMA24MMA_64x8x16_F32F16F16_SSILNSP_5MajorE0ELSR_0ELNSP_7ScaleInE1ELSS_1EEEEEENS4_6LayoutINS5_IJSC_SC_SC_EEENS5_IJNSA_ILi0EEESX_SX_EEEEENS5_IJNS4_10UnderscoreES10_S10_EEEEENS4_13SM90_TMA_LOADENS4_14ComposedLayoutINS4_7SwizzleILi1ELi4ELi3EEENS4_18smem_ptr_flag_bitsILi16EEENSV_INS5_IJSH_SI_EEENS5_IJSI_SC_EEEEEEEvNS4_8identityENS4_23SM90_TMA_LOAD_MULTICASTES1C_vS1D_EENS_8epilogue10collective6detail29Sm90TmaWarpSpecializedAdapterINS1H_15DefaultEpilogueISK_SL_SL_NS1G_6thread17LinearCombinationISK_Li1EffLNS1L_9ScaleType4KindE0ELNS_15FloatRoundStyleE2ESK_EENS1_15EpilogueDefaultEEEEEvvEEEEvNT_6ParamsE,"a",@progbits
	.sectionflags	@""
	.align	4
.nv.constant0._ZN7cutlass13device_kernelINS_4gemm6kernel13GemmUniversalIN4cute5tupleIJiiiiEEENS1_10collective13CollectiveMmaINS1_34MainloopSm90TmaGmmaWarpSpecializedILi100ENS5_IJNS4_1CILi2EEENSA_ILi1EEESC_EEENS1_32KernelTmaWarpSpecializedPingpongEEENS5_IJNSA_ILi64EEENSA_ILi8EEENSA_ILi16EEEEEENS_6half_tENS5_IJlSC_lEEESK_SL_NS4_8TiledMMAINS4_8MMA_AtomIJNS4_4SM904GMMA24MMA_64x8x16_F32F16F16_SSILNSP_5MajorE0ELSR_0ELNSP_7ScaleInE1ELSS_1EEEEEENS4_6LayoutINS5_IJSC_SC_SC_EEENS5_IJNSA_ILi0EEESX_SX_EEEEENS5_IJNS4_10UnderscoreES10_S10_EEEEENS4_13SM90_TMA_LOADENS4_14ComposedLayoutINS4_7SwizzleILi1ELi4ELi3EEENS4_18smem_ptr_flag_bitsILi16EEENSV_INS5_IJSH_SI_EEENS5_IJSI_SC_EEEEEEEvNS4_8identityENS4_23SM90_TMA_LOAD_MULTICASTES1C_vS1D_EENS_8epilogue10collective6detail29Sm90TmaWarpSpecializedAdapterINS1H_15DefaultEpilogueISK_SL_SL_NS1G_6thread17LinearCombinationISK_Li1EffLNS1L_9ScaleType4KindE0ELNS_15FloatRoundStyleE2ESK_EENS1_15EpilogueDefaultEEEEEvvEEEEvNT_6ParamsE:
	.zero		1664


//--------------------- SYMBOLS --------------------------

	.type		.nv.reservedSmem.offset0,@object
	.size		.nv.reservedSmem.offset0,0x4
	.type		__assertfail,@function
